// auto-generated by cutlass_sweep.gemm — config: {"arch": "sm_100", "cluster_m": 1, "cluster_n": 1, "dtype": "e4m3", "dtype_b": "e4m3", "layout": "nt", "stages": 0, "tile_k": 256, "tile_m": 128, "tile_n": 80}
#include "cutlass/cutlass.h"
#include "cutlass/gemm/collective/collective_builder.hpp"
#include "cutlass/gemm/device/gemm_universal_adapter.h"
#include "cutlass/gemm/kernel/gemm_universal.hpp"
#include "cutlass/epilogue/collective/collective_builder.hpp"

using ElemA = cutlass::float_e4m3_t;
using ElemB = cutlass::float_e4m3_t;
using ElemCD = cutlass::float_e4m3_t;
using Acc  = float;
using TileShape    = cute::Shape<cute::_128, cute::_80, cute::_256>;
using ClusterShape = cute::Shape<cute::_1, cute::_1, cute::_1>;

using CollectiveEpilogue = typename cutlass::epilogue::collective::CollectiveBuilder<
    cutlass::arch::Sm100, cutlass::arch::OpClassTensorOp,
    TileShape, ClusterShape,
    cutlass::epilogue::collective::EpilogueTileAuto,
    Acc, Acc,
    ElemCD, cutlass::layout::RowMajor, 128 / cutlass::sizeof_bits<ElemCD>::value,
    ElemCD, cutlass::layout::RowMajor, 128 / cutlass::sizeof_bits<ElemCD>::value,
    cutlass::epilogue::collective::EpilogueScheduleAuto
  >::CollectiveOp;

using CollectiveMainloop = typename cutlass::gemm::collective::CollectiveBuilder<
    cutlass::arch::Sm100, cutlass::arch::OpClassTensorOp,
    ElemA, cutlass::layout::RowMajor, 128 / cutlass::sizeof_bits<ElemA>::value,
    ElemB, cutlass::layout::ColumnMajor, 128 / cutlass::sizeof_bits<ElemB>::value,
    Acc,
    TileShape, ClusterShape,
    cutlass::gemm::collective::StageCountAutoCarveout<static_cast<int>(sizeof(typename CollectiveEpilogue::SharedStorage))>,
    cutlass::gemm::collective::KernelScheduleAuto
  >::CollectiveOp;

using GemmKernel = cutlass::gemm::kernel::GemmUniversal<
    cute::Shape<int,int,int,int>,
    CollectiveMainloop,
    CollectiveEpilogue
>;
using Gemm = cutlass::gemm::device::GemmUniversalAdapter<GemmKernel>;

// Force the device kernel symbol into the cubin without needing a host main.
auto* _anchor = &cutlass::device_kernel<GemmKernel>;


// ===== COMPILED SASS (sm_100a) =====

	.target	sm_100a

	.elftype	@"ET_EXEC"


//--------------------- .note.nv.tkinfo           --------------------------
	.section	.note.nv.tkinfo,"",@"SHT_NOTE"
	.sectionflags	@"SHF_NOTE_NV_TKINFO"
	.tkinfo
        /*0018*/ 	.word	0x00000002
        /*0030*/ 	.string	""
        /*0030*/ 	.string	"ptxas"
        /*0030*/ 	.string	"Cuda compilation tools, release 13.0, V13.0.88"
        /*0030*/ 	.string	"Build cuda_13.0.r13.0/compiler.36424714_0"
        /*0030*/ 	.string	"-arch sm_100a -m 64 "



//--------------------- .note.nv.cuinfo           --------------------------
	.section	.note.nv.cuinfo,"",@"SHT_NOTE"
	.sectionflags	@"SHF_NOTE_NV_CUINFO"
        /*0018*/ 	.short	0x0002
        /*001a*/ 	.short	0x0064
        /*001c*/ 	.short	0x0082
	.zero		2


//--------------------- .nv.info                  --------------------------
	.section	.nv.info,"",@"SHT_CUDA_INFO"
	.align	4


	//----- nvinfo : EIATTR_REGCOUNT
	.align		4
        /*0000*/ 	.byte	0x04, 0x2f
        /*0002*/ 	.short	(.L_16 - .L_15)
	.align		4
.L_15:
        /*0004*/ 	.word	index@(_ZN7cutlass13device_kernelINS_4gemm6kernel13GemmUniversalIN4cute5tupleIJiiiiEEENS1_10collective13CollectiveMmaINS1_35MainloopSm100TmaUmmaWarpSpecializedILi3ELi2ELi4ENS5_IJNS4_1CILi1EEESB_SB_EEEEENS5_IJNSA_ILi128EEENSA_ILi80EEENSA_ILi256EEEEEENS_12float_e4m3_tENS5_IJlSB_lEEESI_SJ_NS4_8TiledMMAINS4_8MMA_AtomIJNS4_10MMA_TraitsINS4_19SM100_MMA_F8F6F4_SSEJSI_SI_fSE_SF_NS4_17integral_constantINS4_4UMMA5MajorELSQ_0EEESR_NSO_INSP_7ScaleInELSS_0EEEST_EEEEEENS4_6LayoutISC_NS5_IJNSA_ILi0EEESX_SX_EEEEENS5_IJNS4_10UnderscoreES10_S10_EEEEENS4_13SM90_TMA_LOADENS4_14ComposedLayoutINS4_7SwizzleILi3ELi4ELi3EEENS4_18smem_ptr_flag_bitsILi8EEENSW_INS5_IJNSA_ILi8EEESE_EEENS5_IJSE_SB_EEEEEEEvNS4_8identityES13_S1D_vS1E_EENS_8epilogue10collective18CollectiveEpilogueINS1G_23Sm100TmaWarpSpecializedILi1ELi1ELi80ELb0ELb0EEEJSH_NS5_IJNSW_ISE_SB_EENSW_ISF_SB_EEEEESI_SJ_SI_SJ_NS1G_6fusion15FusionCallbacksIS1K_NS1O_17LinearCombinationISI_fSI_fLNS_15FloatRoundStyleE2EEESH_S1N_JEEENS4_5SM1004TMEM4LOAD26SM100_TMEM_LOAD_32dp32b16xES13_NS14_INS15_ILi0ELi4ELi3EEES18_NSW_INS5_IJS19_NSA_ILi16EEEEEENS5_IJS1Z_SB_EEEEEEENS4_39AutoVectorizingCopyWithAssumedAlignmentILi128EEENS4_14SM90_TMA_STOREES23_S25_S25_EEEvvEEEEvNT_6ParamsE)
        /*0008*/ 	.word	0x000000d6


	//----- nvinfo : EIATTR_FRAME_SIZE
	.align		4
.L_16:
        /*000c*/ 	.byte	0x04, 0x11
        /*000e*/ 	.short	(.L_18 - .L_17)
	.align		4
.L_17:
        /*0010*/ 	.word	index@($__internal_2_$__cuda_sm10x_tcgen05_guardrail_trap_unallocated_columns_being_dealloced)
        /*0014*/ 	.word	0x00000000


	//----- nvinfo : EIATTR_FRAME_SIZE
	.align		4
.L_18:
        /*0018*/ 	.byte	0x04, 0x11
        /*001a*/ 	.short	(.L_20 - .L_19)
	.align		4
.L_19:
        /*001c*/ 	.word	index@($__internal_1_$__cuda_sm10x_tcgen05_guardrail_trap_phase_invalid_during_alloc)
        /*0020*/ 	.word	0x00000000


	//----- nvinfo : EIATTR_FRAME_SIZE
	.align		4
.L_20:
        /*0024*/ 	.byte	0x04, 0x11
        /*0026*/ 	.short	(.L_22 - .L_21)
	.align		4
.L_21:
        /*0028*/ 	.word	index@($__internal_0_$__cuda_sm10x_tcgen05_guardrail_trap_col_being_dealloced_not_returned_by_alloc)
        /*002c*/ 	.word	0x00000000


	//----- nvinfo : EIATTR_FRAME_SIZE
	.align		4
.L_22:
        /*0030*/ 	.byte	0x04, 0x11
        /*0032*/ 	.short	(.L_24 - .L_23)
	.align		4
.L_23:
        /*0034*/ 	.word	index@(_ZN7cutlass13device_kernelINS_4gemm6kernel13GemmUniversalIN4cute5tupleIJiiiiEEENS1_10collective13CollectiveMmaINS1_35MainloopSm100TmaUmmaWarpSpecializedILi3ELi2ELi4ENS5_IJNS4_1CILi1EEESB_SB_EEEEENS5_IJNSA_ILi128EEENSA_ILi80EEENSA_ILi256EEEEEENS_12float_e4m3_tENS5_IJlSB_lEEESI_SJ_NS4_8TiledMMAINS4_8MMA_AtomIJNS4_10MMA_TraitsINS4_19SM100_MMA_F8F6F4_SSEJSI_SI_fSE_SF_NS4_17integral_constantINS4_4UMMA5MajorELSQ_0EEESR_NSO_INSP_7ScaleInELSS_0EEEST_EEEEEENS4_6LayoutISC_NS5_IJNSA_ILi0EEESX_SX_EEEEENS5_IJNS4_10UnderscoreES10_S10_EEEEENS4_13SM90_TMA_LOADENS4_14ComposedLayoutINS4_7SwizzleILi3ELi4ELi3EEENS4_18smem_ptr_flag_bitsILi8EEENSW_INS5_IJNSA_ILi8EEESE_EEENS5_IJSE_SB_EEEEEEEvNS4_8identityES13_S1D_vS1E_EENS_8epilogue10collective18CollectiveEpilogueINS1G_23Sm100TmaWarpSpecializedILi1ELi1ELi80ELb0ELb0EEEJSH_NS5_IJNSW_ISE_SB_EENSW_ISF_SB_EEEEESI_SJ_SI_SJ_NS1G_6fusion15FusionCallbacksIS1K_NS1O_17LinearCombinationISI_fSI_fLNS_15FloatRoundStyleE2EEESH_S1N_JEEENS4_5SM1004TMEM4LOAD26SM100_TMEM_LOAD_32dp32b16xES13_NS14_INS15_ILi0ELi4ELi3EEES18_NSW_INS5_IJS19_NSA_ILi16EEEEEENS5_IJS1Z_SB_EEEEEEENS4_39AutoVectorizingCopyWithAssumedAlignmentILi128EEENS4_14SM90_TMA_STOREES23_S25_S25_EEEvvEEEEvNT_6ParamsE)
        /*0038*/ 	.word	0x00000000


	//----- nvinfo : EIATTR_MIN_STACK_SIZE
	.align		4
.L_24:
        /*003c*/ 	.byte	0x04, 0x12
        /*003e*/ 	.short	(.L_26 - .L_25)
	.align		4
.L_25:
        /*0040*/ 	.word	index@(_ZN7cutlass13device_kernelINS_4gemm6kernel13GemmUniversalIN4cute5tupleIJiiiiEEENS1_10collective13CollectiveMmaINS1_35MainloopSm100TmaUmmaWarpSpecializedILi3ELi2ELi4ENS5_IJNS4_1CILi1EEESB_SB_EEEEENS5_IJNSA_ILi128EEENSA_ILi80EEENSA_ILi256EEEEEENS_12float_e4m3_tENS5_IJlSB_lEEESI_SJ_NS4_8TiledMMAINS4_8MMA_AtomIJNS4_10MMA_TraitsINS4_19SM100_MMA_F8F6F4_SSEJSI_SI_fSE_SF_NS4_17integral_constantINS4_4UMMA5MajorELSQ_0EEESR_NSO_INSP_7ScaleInELSS_0EEEST_EEEEEENS4_6LayoutISC_NS5_IJNSA_ILi0EEESX_SX_EEEEENS5_IJNS4_10UnderscoreES10_S10_EEEEENS4_13SM90_TMA_LOADENS4_14ComposedLayoutINS4_7SwizzleILi3ELi4ELi3EEENS4_18smem_ptr_flag_bitsILi8EEENSW_INS5_IJNSA_ILi8EEESE_EEENS5_IJSE_SB_EEEEEEEvNS4_8identityES13_S1D_vS1E_EENS_8epilogue10collective18CollectiveEpilogueINS1G_23Sm100TmaWarpSpecializedILi1ELi1ELi80ELb0ELb0EEEJSH_NS5_IJNSW_ISE_SB_EENSW_ISF_SB_EEEEESI_SJ_SI_SJ_NS1G_6fusion15FusionCallbacksIS1K_NS1O_17LinearCombinationISI_fSI_fLNS_15FloatRoundStyleE2EEESH_S1N_JEEENS4_5SM1004TMEM4LOAD26SM100_TMEM_LOAD_32dp32b16xES13_NS14_INS15_ILi0ELi4ELi3EEES18_NSW_INS5_IJS19_NSA_ILi16EEEEEENS5_IJS1Z_SB_EEEEEEENS4_39AutoVectorizingCopyWithAssumedAlignmentILi128EEENS4_14SM90_TMA_STOREES23_S25_S25_EEEvvEEEEvNT_6ParamsE)
        /*0044*/ 	.word	0x00000000
.L_26:


//--------------------- .nv.compat                --------------------------
	.section	.nv.compat,"",@"SHT_CUDA_COMPAT_INFO"
	.align	4
        /*0000*/ 	.byte	0x02, 0x09, 0x01, 0x00, 0x02, 0x02, 0x02, 0x00, 0x02, 0x05, 0x05, 0x00, 0x03, 0x07, 0x01, 0x01
        /*0010*/ 	.byte	0x02, 0x03, 0x01, 0x00, 0x02, 0x06, 0x01, 0x00, 0x04, 0x0b, 0x08, 0x00, 0x09, 0x00, 0x00, 0x00
        /*0020*/ 	.byte	0x00, 0x00, 0x00, 0x00


//--------------------- .nv.info._ZN7cutlass13device_kernelINS_4gemm6kernel13GemmUniversalIN4cute5tupleIJiiiiEEENS1_10collective13CollectiveMmaINS1_35MainloopSm100TmaUmmaWarpSpecializedILi3ELi2ELi4ENS5_IJNS4_1CILi1EEESB_SB_EEEEENS5_IJNSA_ILi128EEENSA_ILi80EEENSA_ILi256EEEEEENS_12float_e4m3_tENS5_IJlSB_lEEESI_SJ_NS4_8TiledMMAINS4_8MMA_AtomIJNS4_10MMA_TraitsINS4_19SM100_MMA_F8F6F4_SSEJSI_SI_fSE_SF_NS4_17integral_constantINS4_4UMMA5MajorELSQ_0EEESR_NSO_INSP_7ScaleInELSS_0EEEST_EEEEEENS4_6LayoutISC_NS5_IJNSA_ILi0EEESX_SX_EEEEENS5_IJNS4_10UnderscoreES10_S10_EEEEENS4_13SM90_TMA_LOADENS4_14ComposedLayoutINS4_7SwizzleILi3ELi4ELi3EEENS4_18smem_ptr_flag_bitsILi8EEENSW_INS5_IJNSA_ILi8EEESE_EEENS5_IJSE_SB_EEEEEEEvNS4_8identityES13_S1D_vS1E_EENS_8epilogue10collective18CollectiveEpilogueINS1G_23Sm100TmaWarpSpecializedILi1ELi1ELi80ELb0ELb0EEEJSH_NS5_IJNSW_ISE_SB_EENSW_ISF_SB_EEEEESI_SJ_SI_SJ_NS1G_6fusion15FusionCallbacksIS1K_NS1O_17LinearCombinationISI_fSI_fLNS_15FloatRoundStyleE2EEESH_S1N_JEEENS4_5SM1004TMEM4LOAD26SM100_TMEM_LOAD_32dp32b16xES13_NS14_INS15_ILi0ELi4ELi3EEES18_NSW_INS5_IJS19_NSA_ILi16EEEEEENS5_IJS1Z_SB_EEEEEEENS4_39AutoVectorizingCopyWithAssumedAlignmentILi128EEENS4_14SM90_TMA_STOREES23_S25_S25_EEEvvEEEEvNT_6ParamsE --------------------------
	.section	.nv.info._ZN7cutlass13device_kernelINS_4gemm6kernel13GemmUniversalIN4cute5tupleIJiiiiEEENS1_10collective13CollectiveMmaINS1_35MainloopSm100TmaUmmaWarpSpecializedILi3ELi2ELi4ENS5_IJNS4_1CILi1EEESB_SB_EEEEENS5_IJNSA_ILi128EEENSA_ILi80EEENSA_ILi256EEEEEENS_12float_e4m3_tENS5_IJlSB_lEEESI_SJ_NS4_8TiledMMAINS4_8MMA_AtomIJNS4_10MMA_TraitsINS4_19SM100_MMA_F8F6F4_SSEJSI_SI_fSE_SF_NS4_17integral_constantINS4_4UMMA5MajorELSQ_0EEESR_NSO_INSP_7ScaleInELSS_0EEEST_EEEEEENS4_6LayoutISC_NS5_IJNSA_ILi0EEESX_SX_EEEEENS5_IJNS4_10UnderscoreES10_S10_EEEEENS4_13SM90_TMA_LOADENS4_14ComposedLayoutINS4_7SwizzleILi3ELi4ELi3EEENS4_18smem_ptr_flag_bitsILi8EEENSW_INS5_IJNSA_ILi8EEESE_EEENS5_IJSE_SB_EEEEEEEvNS4_8identityES13_S1D_vS1E_EENS_8epilogue10collective18CollectiveEpilogueINS1G_23Sm100TmaWarpSpecializedILi1ELi1ELi80ELb0ELb0EEEJSH_NS5_IJNSW_ISE_SB_EENSW_ISF_SB_EEEEESI_SJ_SI_SJ_NS1G_6fusion15FusionCallbacksIS1K_NS1O_17LinearCombinationISI_fSI_fLNS_15FloatRoundStyleE2EEESH_S1N_JEEENS4_5SM1004TMEM4LOAD26SM100_TMEM_LOAD_32dp32b16xES13_NS14_INS15_ILi0ELi4ELi3EEES18_NSW_INS5_IJS19_NSA_ILi16EEEEEENS5_IJS1Z_SB_EEEEEEENS4_39AutoVectorizingCopyWithAssumedAlignmentILi128EEENS4_14SM90_TMA_STOREES23_S25_S25_EEEvvEEEEvNT_6ParamsE,"",@"SHT_CUDA_INFO"
	.sectionflags	@""
	.align	4


	//----- nvinfo : EIATTR_CUDA_API_VERSION
	.align		4
        /*0000*/ 	.byte	0x04, 0x37
        /*0002*/ 	.short	(.L_28 - .L_27)
.L_27:
        /*0004*/ 	.word	0x00000082


	//----- nvinfo : EIATTR_KPARAM_INFO
	.align		4
.L_28:
        /*0008*/ 	.byte	0x04, 0x17
        /*000a*/ 	.short	(.L_30 - .L_29)
.L_29:
        /*000c*/ 	.word	0x00000000
        /*0010*/ 	.short	0x0000
        /*0012*/ 	.short	0x0000
        /*0014*/ 	.byte	0x00, 0xf0, 0x01, 0x20


	//----- nvinfo : EIATTR_AT_ENTRY_FRAGMENTS
	.align		4
.L_30:
        /*0018*/ 	.byte	0x04, 0x4f
        /*001a*/ 	.short	(.L_32 - .L_31)


	//   ....[0]....
.L_31:
        /*001c*/ 	.word	0x00000006


	//----- nvinfo : EIATTR_RESERVED_SMEM_USED
	.align		4
.L_32:
        /*0020*/ 	.byte	0x01, 0x41
	.zero		2


	//----- nvinfo : EIATTR_SPARSE_MMA_MASK
	.align		4
        /*0024*/ 	.byte	0x03, 0x50
        /*0026*/ 	.short	0x0000


	//----- nvinfo : EIATTR_TCGEN05_1CTA_USED
	.align		4
        /*0028*/ 	.byte	0x01, 0x51
	.zero		2


	//----- nvinfo : EIATTR_MAXREG_COUNT
	.align		4
        /*002c*/ 	.byte	0x03, 0x1b
        /*002e*/ 	.short	0x00ff


	//----- nvinfo : EIATTR_NUM_BARRIERS
	.align		4
        /*0030*/ 	.byte	0x02, 0x4c
        /*0032*/ 	.byte	0x07
	.zero		1


	//----- nvinfo : EIATTR_EXTERNS
	.align		4
        /*0034*/ 	.byte	0x04, 0x0f
        /*0036*/ 	.short	(.L_34 - .L_33)


	//   ....[0]....
	.align		4
.L_33:
        /*0038*/ 	.word	index@(__assertfail)


	//----- nvinfo : EIATTR_MERCURY_ISA_VERSION
	.align		4
.L_34:
        /*003c*/ 	.byte	0x03, 0x5f
        /*003e*/ 	.short	0x0101


	//----- nvinfo : EIATTR_INT_WARP_WIDE_INSTR_OFFSETS
	.align		4
        /*0040*/ 	.byte	0x04, 0x31
        /*0042*/ 	.short	(.L_36 - .L_35)


	//   ....[0]....
.L_35:
        /*0044*/ 	.word	0x00001eb0


	//   ....[1]....
        /*0048*/ 	.word	0x00003a30


	//   ....[2]....
        /*004c*/ 	.word	0x00003a50


	//   ....[3]....
        /*0050*/ 	.word	0x00003a80


	//   ....[4]....
        /*0054*/ 	.word	0x000044b0


	//   ....[5]....
        /*0058*/ 	.word	0x00004540


	//   ....[6]....
        /*005c*/ 	.word	0x00004570


	//   ....[7]....
        /*0060*/ 	.word	0x000045b0


	//   ....[8]....
        /*0064*/ 	.word	0x00004730


	//   ....[9]....
        /*0068*/ 	.word	0x00004750


	//----- nvinfo : EIATTR_COOP_GROUP_MASK_REGIDS
	.align		4
.L_36:
        /*006c*/ 	.byte	0x04, 0x29
        /*006e*/ 	.short	(.L_38 - .L_37)


	//   ....[0]....
.L_37:
        /*0070*/ 	.word	0xffffffff


	//   ....[1]....
        /*0074*/ 	.word	0xffffffff


	//   ....[2]....
        /*0078*/ 	.word	0xffffffff


	//   ....[3]....
        /*007c*/ 	.word	0xffffffff


	//   ....[4]....
        /*0080*/ 	.word	0xffffffff


	//   ....[5]....
        /*0084*/ 	.word	0xffffffff


	//   ....[6]....
        /*0088*/ 	.word	0xffffffff


	//   ....[7]....
        /*008c*/ 	.word	0xffffffff


	//   ....[8]....
        /*0090*/ 	.word	0xffffffff


	//   ....[9]....
        /*0094*/ 	.word	0xffffffff


	//   ....[10]....
        /*0098*/ 	.word	0xffffffff


	//   ....[11]....
        /*009c*/ 	.word	0xffffffff


	//   ....[12]....
        /*00a0*/ 	.word	0xffffffff


	//----- nvinfo : EIATTR_COOP_GROUP_INSTR_OFFSETS
	.align		4
.L_38:
        /*00a4*/ 	.byte	0x04, 0x28
        /*00a6*/ 	.short	(.L_40 - .L_39)


	//   ....[0]....
.L_39:
        /*00a8*/ 	.word	0x00000090


	//   ....[1]....
        /*00ac*/ 	.word	0x000004c0


	//   ....[2]....
        /*00b0*/ 	.word	0x00000610


	//   ....[3]....
        /*00b4*/ 	.word	0x00000750


	//   ....[4]....
        /*00b8*/ 	.word	0x00000850


	//   ....[5]....
        /*00bc*/ 	.word	0x000009c0


	//   ....[6]....
        /*00c0*/ 	.word	0x00000b60


	//   ....[7]....
        /*00c4*/ 	.word	0x00001d90


	//   ....[8]....
        /*00c8*/ 	.word	0x00002ae0


	//   ....[9]....
        /*00cc*/ 	.word	0x00002cf0


	//   ....[10]....
        /*00d0*/ 	.word	0x00002d20


	//   ....[11]....
        /*00d4*/ 	.word	0x00003910


	//   ....[12]....
        /*00d8*/ 	.word	0x00003b40


	//----- nvinfo : EIATTR_VRC_CTA_INIT_COUNT
	.align		4
.L_40:
        /*00dc*/ 	.byte	0x02, 0x4a
        /*00de*/ 	.byte	0x80
	.zero		1


	//----- nvinfo : EIATTR_SYSCALL_OFFSETS
	.align		4
        /*00e0*/ 	.byte	0x04, 0x46
        /*00e2*/ 	.short	(.L_42 - .L_41)


	//   ....[0]....
.L_41:
        /*00e4*/ 	.word	0x00005780


	//   ....[1]....
        /*00e8*/ 	.word	0x000058f0


	//   ....[2]....
        /*00ec*/ 	.word	0x00005a60


	//   ....[3]....
        /*00f0*/ 	.word	0x00005bd0


	//   ....[4]....
        /*00f4*/ 	.word	0x00005d40


	//----- nvinfo : EIATTR_MBARRIER_INSTR_OFFSETS
	.align		4
.L_42:
        /*00f8*/ 	.byte	0x04, 0x39
        /*00fa*/ 	.short	(.L_44 - .L_43)


	//   ....[0]....
.L_43:
        /*00fc*/ 	.word	0x000005a0
        /*0100*/ 	.word	0x000000ff
        /*0104*/ 	.word	0x00000000
        /*0108*/ 	.short	0x0100
        /*010a*/ 	.byte	0x05
	.zero		1


	//   ....[1]....
        /*010c*/ 	.word	0x000005b0
        /*0110*/ 	.word	0x000000ff
        /*0114*/ 	.word	0x00000018
        /*0118*/ 	.short	0x0100
        /*011a*/ 	.byte	0x05
	.zero		1


	//   ....[2]....
        /*011c*/ 	.word	0x000005c0
        /*0120*/ 	.word	0x000000ff
        /*0124*/ 	.word	0x00000008
        /*0128*/ 	.short	0x0100
        /*012a*/ 	.byte	0x05
	.zero		1


	//   ....[3]....
        /*012c*/ 	.word	0x000005d0
        /*0130*/ 	.word	0x000000ff
        /*0134*/ 	.word	0x00000020
        /*0138*/ 	.short	0x0100
        /*013a*/ 	.byte	0x05
	.zero		1


	//   ....[4]....
        /*013c*/ 	.word	0x000005e0
        /*0140*/ 	.word	0x000000ff
        /*0144*/ 	.word	0x00000010
        /*0148*/ 	.short	0x0100
        /*014a*/ 	.byte	0x05
	.zero		1


	//   ....[5]....
        /*014c*/ 	.word	0x000005f0
        /*0150*/ 	.word	0x000000ff
        /*0154*/ 	.word	0x00000028
        /*0158*/ 	.short	0x0100
        /*015a*/ 	.byte	0x05
	.zero		1


	//   ....[6]....
        /*015c*/ 	.word	0x00000720
        /*0160*/ 	.word	0x000000ff
        /*0164*/ 	.word	0x00000030
        /*0168*/ 	.short	0x0100
        /*016a*/ 	.byte	0x07
	.zero		1


	//   ....[7]....
        /*016c*/ 	.word	0x00000730
        /*0170*/ 	.word	0x000000ff
        /*0174*/ 	.word	0x00000038
        /*0178*/ 	.short	0x0100
        /*017a*/ 	.byte	0x07
	.zero		1


	//   ....[8]....
        /*017c*/ 	.word	0x00000820
        /*0180*/ 	.word	0x000000ff
        /*0184*/ 	.word	0x00000040
        /*0188*/ 	.short	0x0100
        /*018a*/ 	.byte	0x05
	.zero		1


	//   ....[9]....
        /*018c*/ 	.word	0x00000830
        /*0190*/ 	.word	0x000000ff
        /*0194*/ 	.word	0x00000048
        /*0198*/ 	.short	0x0100
        /*019a*/ 	.byte	0x05
	.zero		1


	//   ....[10]....
        /*019c*/ 	.word	0x00000970
        /*01a0*/ 	.word	0x000000ff
        /*01a4*/ 	.word	0x00000050
        /*01a8*/ 	.short	0x0100
        /*01aa*/ 	.byte	0x05
	.zero		1


	//   ....[11]....
        /*01ac*/ 	.word	0x00000980
        /*01b0*/ 	.word	0x000000ff
        /*01b4*/ 	.word	0x00000060
        /*01b8*/ 	.short	0x0100
        /*01ba*/ 	.byte	0x05
	.zero		1


	//   ....[12]....
        /*01bc*/ 	.word	0x00000990
        /*01c0*/ 	.word	0x000000ff
        /*01c4*/ 	.word	0x00000058
        /*01c8*/ 	.short	0x0100
        /*01ca*/ 	.byte	0x05
	.zero		1


	//   ....[13]....
        /*01cc*/ 	.word	0x000009a0
        /*01d0*/ 	.word	0x000000ff
        /*01d4*/ 	.word	0x00000068
        /*01d8*/ 	.short	0x0100
        /*01da*/ 	.byte	0x05
	.zero		1


	//   ....[14]....
        /*01dc*/ 	.word	0x00000ad0
        /*01e0*/ 	.word	0x000000ff
        /*01e4*/ 	.word	0x00000070
        /*01e8*/ 	.short	0x0100
        /*01ea*/ 	.byte	0x07
	.zero		1


	//   ....[15]....
        /*01ec*/ 	.word	0x00000ae0
        /*01f0*/ 	.word	0x000000ff
        /*01f4*/ 	.word	0x00000090
        /*01f8*/ 	.short	0x0100
        /*01fa*/ 	.byte	0x07
	.zero		1


	//   ....[16]....
        /*01fc*/ 	.word	0x00000af0
        /*0200*/ 	.word	0x000000ff
        /*0204*/ 	.word	0x00000078
        /*0208*/ 	.short	0x0100
        /*020a*/ 	.byte	0x07
	.zero		1


	//   ....[17]....
        /*020c*/ 	.word	0x00000b00
        /*0210*/ 	.word	0x000000ff
        /*0214*/ 	.word	0x00000098
        /*0218*/ 	.short	0x0100
        /*021a*/ 	.byte	0x07
	.zero		1


	//   ....[18]....
        /*021c*/ 	.word	0x00000b10
        /*0220*/ 	.word	0x000000ff
        /*0224*/ 	.word	0x00000080
        /*0228*/ 	.short	0x0100
        /*022a*/ 	.byte	0x07
	.zero		1


	//   ....[19]....
        /*022c*/ 	.word	0x00000b20
        /*0230*/ 	.word	0x000000ff
        /*0234*/ 	.word	0x000000a0
        /*0238*/ 	.short	0x0100
        /*023a*/ 	.byte	0x07
	.zero		1


	//   ....[20]....
        /*023c*/ 	.word	0x00000b30
        /*0240*/ 	.word	0x000000ff
        /*0244*/ 	.word	0x00000088
        /*0248*/ 	.short	0x0100
        /*024a*/ 	.byte	0x07
	.zero		1


	//   ....[21]....
        /*024c*/ 	.word	0x00000b40
        /*0250*/ 	.word	0x000000ff
        /*0254*/ 	.word	0x000000a8
        /*0258*/ 	.short	0x0100
        /*025a*/ 	.byte	0x07
	.zero		1


	//   ....[22]....
        /*025c*/ 	.word	0x00000c30
        /*0260*/ 	.word	0x000000ff
        /*0264*/ 	.word	0x000000b0
        /*0268*/ 	.short	0x0100
        /*026a*/ 	.byte	0x05
	.zero		1


	//   ....[23]....
        /*026c*/ 	.word	0x00000c40
        /*0270*/ 	.word	0x000000ff
        /*0274*/ 	.word	0x000000c0
        /*0278*/ 	.short	0x0100
        /*027a*/ 	.byte	0x05
	.zero		1


	//   ....[24]....
        /*027c*/ 	.word	0x00000c50
        /*0280*/ 	.word	0x000000ff
        /*0284*/ 	.word	0x000000b8
        /*0288*/ 	.short	0x0100
        /*028a*/ 	.byte	0x05
	.zero		1


	//   ....[25]....
        /*028c*/ 	.word	0x00000c60
        /*0290*/ 	.word	0x000000ff
        /*0294*/ 	.word	0x000000c8
        /*0298*/ 	.short	0x0100
        /*029a*/ 	.byte	0x05
	.zero		1


	//   ....[26]....
        /*029c*/ 	.word	0x00001530
        /*02a0*/ 	.word	0x00000003
        /*02a4*/ 	.word	0x000000c0
        /*02a8*/ 	.short	0x010a
        /*02aa*/ 	.byte	0xff
	.zero		1


	//   ....[27]....
        /*02ac*/ 	.word	0x00001560
        /*02b0*/ 	.word	0x00000003
        /*02b4*/ 	.word	0x000000b0
        /*02b8*/ 	.short	0x0101
        /*02ba*/ 	.byte	0xff
	.zero		1


	//   ....[28]....
        /*02bc*/ 	.word	0x00001630
        /*02c0*/ 	.word	0x000000ff
        /*02c4*/ 	.word	0x00000018
        /*02c8*/ 	.short	0x010a
        /*02ca*/ 	.byte	0x05
	.zero		1


	//   ....[29]....
        /*02cc*/ 	.word	0x000016d0
        /*02d0*/ 	.word	0x000000ff
        /*02d4*/ 	.word	0x00000018
        /*02d8*/ 	.short	0x010a
        /*02da*/ 	.byte	0x21
	.zero		1


	//   ....[30]....
        /*02dc*/ 	.word	0x00001820
        /*02e0*/ 	.word	0x000000ff
        /*02e4*/ 	.word	0x00000018
        /*02e8*/ 	.short	0x010a
        /*02ea*/ 	.byte	0x08
	.zero		1


	//   ....[31]....
        /*02ec*/ 	.word	0x000019f0
        /*02f0*/ 	.word	0x000000ff
        /*02f4*/ 	.word	0x00000048
        /*02f8*/ 	.short	0x0101
        /*02fa*/ 	.byte	0x04
	.zero		1


	//   ....[32]....
        /*02fc*/ 	.word	0x00001a10
        /*0300*/ 	.word	0x000000ff
        /*0304*/ 	.word	0x00000018
        /*0308*/ 	.short	0x010a
        /*030a*/ 	.byte	0x05
	.zero		1


	//   ....[33]....
        /*030c*/ 	.word	0x00001a90
        /*0310*/ 	.word	0x000000ff
        /*0314*/ 	.word	0x00000018
        /*0318*/ 	.short	0x010a
        /*031a*/ 	.byte	0x21
	.zero		1


	//   ....[34]....
        /*031c*/ 	.word	0x00001bf0
        /*0320*/ 	.word	0x000000ff
        /*0324*/ 	.word	0x00000018
        /*0328*/ 	.short	0x010a
        /*032a*/ 	.byte	0x08
	.zero		1


	//   ....[35]....
        /*032c*/ 	.word	0x00001dc0
        /*0330*/ 	.word	0x00000002
        /*0334*/ 	.word	0x00000050
        /*0338*/ 	.short	0x010a
        /*033a*/ 	.byte	0xff
	.zero		1


	//   ....[36]....
        /*033c*/ 	.word	0x00001e80
        /*0340*/ 	.word	0x00000002
        /*0344*/ 	.word	0x00000000
        /*0348*/ 	.short	0x0101
        /*034a*/ 	.byte	0xff
	.zero		1


	//   ....[37]....
        /*034c*/ 	.word	0x000023e0
        /*0350*/ 	.word	0x000000ff
        /*0354*/ 	.word	0x00000000
        /*0358*/ 	.short	0x010a
        /*035a*/ 	.byte	0x05
	.zero		1


	//   ....[38]....
        /*035c*/ 	.word	0x00002470
        /*0360*/ 	.word	0x000000ff
        /*0364*/ 	.word	0x00000000
        /*0368*/ 	.short	0x010a
        /*036a*/ 	.byte	0x05
	.zero		1


	//   ....[39]....
        /*036c*/ 	.word	0x00002510
        /*0370*/ 	.word	0x00000000
        /*0374*/ 	.word	0x00000000
        /*0378*/ 	.short	0x010a
        /*037a*/ 	.byte	0xff
	.zero		1


	//   ....[40]....
        /*037c*/ 	.word	0x00002630
        /*0380*/ 	.word	0x00000002
        /*0384*/ 	.word	0x000000b0
        /*0388*/ 	.short	0x010a
        /*038a*/ 	.byte	0xff
	.zero		1


	//   ....[41]....
        /*038c*/ 	.word	0x00002690
        /*0390*/ 	.word	0x00000004
        /*0394*/ 	.word	0x00000000
        /*0398*/ 	.short	0x0101
        /*039a*/ 	.byte	0xff
	.zero		1


	//   ....[42]....
        /*039c*/ 	.word	0x000026b0
        /*03a0*/ 	.word	0x000000ff
        /*03a4*/ 	.word	0x00000060
        /*03a8*/ 	.short	0x010a
        /*03aa*/ 	.byte	0x05
	.zero		1


	//   ....[43]....
        /*03ac*/ 	.word	0x000027d0
        /*03b0*/ 	.word	0x00000002
        /*03b4*/ 	.word	0x00000050
        /*03b8*/ 	.short	0x010a
        /*03ba*/ 	.byte	0xff
	.zero		1


	//   ....[44]....
        /*03bc*/ 	.word	0x000028e0
        /*03c0*/ 	.word	0x00000002
        /*03c4*/ 	.word	0x00000000
        /*03c8*/ 	.short	0x0101
        /*03ca*/ 	.byte	0xff
	.zero		1


	//   ....[45]....
        /*03cc*/ 	.word	0x00002970
        /*03d0*/ 	.word	0x000000ff
        /*03d4*/ 	.word	0x00000060
        /*03d8*/ 	.short	0x0106
        /*03da*/ 	.byte	0x05
	.zero		1


	//   ....[46]....
        /*03dc*/ 	.word	0x00002990
        /*03e0*/ 	.word	0x000000ff
        /*03e4*/ 	.word	0x00000060
        /*03e8*/ 	.short	0x010a
        /*03ea*/ 	.byte	0x05
	.zero		1


	//   ....[47]....
        /*03ec*/ 	.word	0x00002a20
        /*03f0*/ 	.word	0x000000ff
        /*03f4*/ 	.word	0x00000060
        /*03f8*/ 	.short	0x0106
        /*03fa*/ 	.byte	0x04
	.zero		1


	//   ....[48]....
        /*03fc*/ 	.word	0x00002a60
        /*0400*/ 	.word	0x00000000
        /*0404*/ 	.word	0x00000060
        /*0408*/ 	.short	0x010a
        /*040a*/ 	.byte	0xff
	.zero		1


	//   ....[49]....
        /*040c*/ 	.word	0x00003020
        /*0410*/ 	.word	0x00000000
        /*0414*/ 	.word	0x00000050
        /*0418*/ 	.short	0x010a
        /*041a*/ 	.byte	0xff
	.zero		1


	//   ....[50]....
        /*041c*/ 	.word	0x00003130
        /*0420*/ 	.word	0x00000003
        /*0424*/ 	.word	0x00000000
        /*0428*/ 	.short	0x0101
        /*042a*/ 	.byte	0xff
	.zero		1


	//   ....[51]....
        /*042c*/ 	.word	0x00003140
        /*0430*/ 	.word	0x000000ff
        /*0434*/ 	.word	0x00000000
        /*0438*/ 	.short	0x010a
        /*043a*/ 	.byte	0x05
	.zero		1


	//   ....[52]....
        /*043c*/ 	.word	0x00003160
        /*0440*/ 	.word	0x000000ff
        /*0444*/ 	.word	0x00000090
        /*0448*/ 	.short	0x010a
        /*044a*/ 	.byte	0x0e
	.zero		1


	//   ....[53]....
        /*044c*/ 	.word	0x00003230
        /*0450*/ 	.word	0x000000ff
        /*0454*/ 	.word	0x00000000
        /*0458*/ 	.short	0x010a
        /*045a*/ 	.byte	0x13
	.zero		1


	//   ....[54]....
        /*045c*/ 	.word	0x00003360
        /*0460*/ 	.word	0x000000ff
        /*0464*/ 	.word	0x00000000
        /*0468*/ 	.short	0x010a
        /*046a*/ 	.byte	0x24
	.zero		1


	//   ....[55]....
        /*046c*/ 	.word	0x00003740
        /*0470*/ 	.word	0x000000ff
        /*0474*/ 	.word	0x00000000
        /*0478*/ 	.short	0x010a
        /*047a*/ 	.byte	0x05
	.zero		1


	//   ....[56]....
        /*047c*/ 	.word	0x000037d0
        /*0480*/ 	.word	0x000000ff
        /*0484*/ 	.word	0x00000000
        /*0488*/ 	.short	0x010a
        /*048a*/ 	.byte	0x05
	.zero		1


	//   ....[57]....
        /*048c*/ 	.word	0x00003860
        /*0490*/ 	.word	0x000000ff
        /*0494*/ 	.word	0x00000000
        /*0498*/ 	.short	0x010a
        /*049a*/ 	.byte	0x05
	.zero		1


	//   ....[58]....
        /*049c*/ 	.word	0x000038f0
        /*04a0*/ 	.word	0x000000ff
        /*04a4*/ 	.word	0x00000000
        /*04a8*/ 	.short	0x010a
        /*04aa*/ 	.byte	0x06
	.zero		1


	//   ....[59]....
        /*04ac*/ 	.word	0x00003d30
        /*04b0*/ 	.word	0x00000000
        /*04b4*/ 	.word	0x00000050
        /*04b8*/ 	.short	0x010a
        /*04ba*/ 	.byte	0xff
	.zero		1


	//   ....[60]....
        /*04bc*/ 	.word	0x00003e20
        /*04c0*/ 	.word	0x00000000
        /*04c4*/ 	.word	0x00000000
        /*04c8*/ 	.short	0x0101
        /*04ca*/ 	.byte	0xff
	.zero		1


	//   ....[61]....
        /*04cc*/ 	.word	0x00004140
        /*04d0*/ 	.word	0x000000ff
        /*04d4*/ 	.word	0x00000048
        /*04d8*/ 	.short	0x010a
        /*04da*/ 	.byte	0x07
	.zero		1


	//   ....[62]....
        /*04dc*/ 	.word	0x000042c0
        /*04e0*/ 	.word	0x000000ff
        /*04e4*/ 	.word	0x00000038
        /*04e8*/ 	.short	0x010a
        /*04ea*/ 	.byte	0x07
	.zero		1


	//   ....[63]....
        /*04ec*/ 	.word	0x00004780
        /*04f0*/ 	.word	0x000000ff
        /*04f4*/ 	.word	0x00000030
        /*04f8*/ 	.short	0x010b
        /*04fa*/ 	.byte	0x07
	.zero		1


	//   ....[64]....
        /*04fc*/ 	.word	0x000047b0
        /*0500*/ 	.word	0x000000ff
        /*0504*/ 	.word	0x00000000
        /*0508*/ 	.short	0x0101
        /*050a*/ 	.byte	0x25
	.zero		1


	//   ....[65]....
        /*050c*/ 	.word	0x00004800
        /*0510*/ 	.word	0x00000000
        /*0514*/ 	.word	0x00000038
        /*0518*/ 	.short	0x010a
        /*051a*/ 	.byte	0xff
	.zero		1


	//   ....[66]....
        /*051c*/ 	.word	0x00004a60
        /*0520*/ 	.word	0x00000000
        /*0524*/ 	.word	0x00000050
        /*0528*/ 	.short	0x010a
        /*052a*/ 	.byte	0xff
	.zero		1


	//   ....[67]....
        /*052c*/ 	.word	0x00004b50
        /*0530*/ 	.word	0x00000000
        /*0534*/ 	.word	0x00000000
        /*0538*/ 	.short	0x0101
        /*053a*/ 	.byte	0xff
	.zero		1


	//   ....[68]....
        /*053c*/ 	.word	0x00005270
        /*0540*/ 	.word	0x000000ff
        /*0544*/ 	.word	0x00000030
        /*0548*/ 	.short	0x010a
        /*054a*/ 	.byte	0x2c
	.zero		1


	//   ....[69]....
        /*054c*/ 	.word	0x000052e0
        /*0550*/ 	.word	0x000000ff
        /*0554*/ 	.word	0x00000070
        /*0558*/ 	.short	0x010a
        /*055a*/ 	.byte	0x32
	.zero		1


	//   ....[70]....
        /*055c*/ 	.word	0x000053a0
        /*0560*/ 	.word	0x000000ff
        /*0564*/ 	.word	0x00000030
        /*0568*/ 	.short	0x010a
        /*056a*/ 	.byte	0x2c
	.zero		1


	//   ....[71]....
        /*056c*/ 	.word	0x000055f0
        /*0570*/ 	.word	0x000000ff
        /*0574*/ 	.word	0x00000000
        /*0578*/ 	.short	0x0101
        /*057a*/ 	.byte	0x04
	.zero		1


	//   ....[72]....
        /*057c*/ 	.word	0x00005660
        /*0580*/ 	.word	0x000000ff
        /*0584*/ 	.word	0x00000070
        /*0588*/ 	.short	0x010a
        /*058a*/ 	.byte	0x32
	.zero		1


	//   ....[73]....
        /*058c*/ 	.word	0x00005e70
        /*0590*/ 	.word	0x000000ff
        /*0594*/ 	.word	0x00000000
        /*0598*/ 	.short	0x0101
        /*059a*/ 	.byte	0x05
	.zero		1


	//   ....[74]....
        /*059c*/ 	.word	0x000075c0
        /*05a0*/ 	.word	0x00000003
        /*05a4*/ 	.word	0x000000c0
        /*05a8*/ 	.short	0x010a
        /*05aa*/ 	.byte	0xff
	.zero		1


	//   ....[75]....
        /*05ac*/ 	.word	0x00007620
        /*05b0*/ 	.word	0x00000002
        /*05b4*/ 	.word	0x00000018
        /*05b8*/ 	.short	0x010a
        /*05ba*/ 	.byte	0xff
	.zero		1


	//   ....[76]....
        /*05bc*/ 	.word	0x00007680
        /*05c0*/ 	.word	0x00000002
        /*05c4*/ 	.word	0x00000018
        /*05c8*/ 	.short	0x010a
        /*05ca*/ 	.byte	0xff
	.zero		1


	//   ....[77]....
        /*05cc*/ 	.word	0x000076d0
        /*05d0*/ 	.word	0x00000002
        /*05d4*/ 	.word	0x00000050
        /*05d8*/ 	.short	0x010a
        /*05da*/ 	.byte	0xff
	.zero		1


	//   ....[78]....
        /*05dc*/ 	.word	0x00007730
        /*05e0*/ 	.word	0x00000000
        /*05e4*/ 	.word	0x00000000
        /*05e8*/ 	.short	0x010a
        /*05ea*/ 	.byte	0xff
	.zero		1


	//   ....[79]....
        /*05ec*/ 	.word	0x00007790
        /*05f0*/ 	.word	0x00000000
        /*05f4*/ 	.word	0x00000000
        /*05f8*/ 	.short	0x010a
        /*05fa*/ 	.byte	0xff
	.zero		1


	//   ....[80]....
        /*05fc*/ 	.word	0x000077e0
        /*0600*/ 	.word	0x00000002
        /*0604*/ 	.word	0x000000b0
        /*0608*/ 	.short	0x010a
        /*060a*/ 	.byte	0xff
	.zero		1


	//   ....[81]....
        /*060c*/ 	.word	0x00007840
        /*0610*/ 	.word	0x00000002
        /*0614*/ 	.word	0x00000060
        /*0618*/ 	.short	0x010a
        /*061a*/ 	.byte	0xff
	.zero		1


	//   ....[82]....
        /*061c*/ 	.word	0x00007890
        /*0620*/ 	.word	0x00000002
        /*0624*/ 	.word	0x00000050
        /*0628*/ 	.short	0x010a
        /*062a*/ 	.byte	0xff
	.zero		1


	//   ....[83]....
        /*062c*/ 	.word	0x000078f0
        /*0630*/ 	.word	0x00000000
        /*0634*/ 	.word	0x00000060
        /*0638*/ 	.short	0x010a
        /*063a*/ 	.byte	0xff
	.zero		1


	//   ....[84]....
        /*063c*/ 	.word	0x00007940
        /*0640*/ 	.word	0x00000000
        /*0644*/ 	.word	0x00000050
        /*0648*/ 	.short	0x010a
        /*064a*/ 	.byte	0xff
	.zero		1


	//   ....[85]....
        /*064c*/ 	.word	0x000079a0
        /*0650*/ 	.word	0x00000003
        /*0654*/ 	.word	0x00000090
        /*0658*/ 	.short	0x010a
        /*065a*/ 	.byte	0xff
	.zero		1


	//   ....[86]....
        /*065c*/ 	.word	0x00007a00
        /*0660*/ 	.word	0x00000000
        /*0664*/ 	.word	0x00000000
        /*0668*/ 	.short	0x010a
        /*066a*/ 	.byte	0xff
	.zero		1


	//   ....[87]....
        /*066c*/ 	.word	0x00007a60
        /*0670*/ 	.word	0x00000000
        /*0674*/ 	.word	0x00000000
        /*0678*/ 	.short	0x010a
        /*067a*/ 	.byte	0xff
	.zero		1


	//   ....[88]....
        /*067c*/ 	.word	0x00007ac0
        /*0680*/ 	.word	0x00000000
        /*0684*/ 	.word	0x00000000
        /*0688*/ 	.short	0x010a
        /*068a*/ 	.byte	0xff
	.zero		1


	//   ....[89]....
        /*068c*/ 	.word	0x00007b20
        /*0690*/ 	.word	0x00000000
        /*0694*/ 	.word	0x00000000
        /*0698*/ 	.short	0x010a
        /*069a*/ 	.byte	0xff
	.zero		1


	//   ....[90]....
        /*069c*/ 	.word	0x00007b80
        /*06a0*/ 	.word	0x00000000
        /*06a4*/ 	.word	0x00000000
        /*06a8*/ 	.short	0x010a
        /*06aa*/ 	.byte	0xff
	.zero		1


	//   ....[91]....
        /*06ac*/ 	.word	0x00007bd0
        /*06b0*/ 	.word	0x00000000
        /*06b4*/ 	.word	0x00000050
        /*06b8*/ 	.short	0x010a
        /*06ba*/ 	.byte	0xff
	.zero		1


	//   ....[92]....
        /*06bc*/ 	.word	0x00007c30
        /*06c0*/ 	.word	0x00000000
        /*06c4*/ 	.word	0x00000048
        /*06c8*/ 	.short	0x010a
        /*06ca*/ 	.byte	0xff
	.zero		1


	//   ....[93]....
        /*06cc*/ 	.word	0x00007c90
        /*06d0*/ 	.word	0x00000003
        /*06d4*/ 	.word	0x00000038
        /*06d8*/ 	.short	0x010a
        /*06da*/ 	.byte	0xff
	.zero		1


	//   ....[94]....
        /*06dc*/ 	.word	0x00007ce0
        /*06e0*/ 	.word	0x00000000
        /*06e4*/ 	.word	0x00000050
        /*06e8*/ 	.short	0x010a
        /*06ea*/ 	.byte	0xff
	.zero		1


	//   ....[95]....
        /*06ec*/ 	.word	0x00007d40
        /*06f0*/ 	.word	0x00000000
        /*06f4*/ 	.word	0x00000030
        /*06f8*/ 	.short	0x010a
        /*06fa*/ 	.byte	0xff
	.zero		1


	//   ....[96]....
        /*06fc*/ 	.word	0x00007da0
        /*0700*/ 	.word	0x00000003
        /*0704*/ 	.word	0x00000070
        /*0708*/ 	.short	0x010a
        /*070a*/ 	.byte	0xff
	.zero		1


	//----- nvinfo : EIATTR_NUM_MBARRIERS
	.align		4
.L_44:
        /*070c*/ 	.byte	0x03, 0x38
        /*070e*/ 	.short	0x001a


	//----- nvinfo : EIATTR_EXIT_INSTR_OFFSETS
	.align		4
        /*0710*/ 	.byte	0x04, 0x1c
        /*0712*/ 	.short	(.L_46 - .L_45)


	//   ....[0]....
.L_45:
        /*0714*/ 	.word	0x00002540


	//   ....[1]....
        /*0718*/ 	.word	0x00002a30


	//   ....[2]....
        /*071c*/ 	.word	0x00002a90


	//   ....[3]....
        /*0720*/ 	.word	0x00003b50


	//   ....[4]....
        /*0724*/ 	.word	0x00004830


	//   ....[5]....
        /*0728*/ 	.word	0x00004870


	//   ....[6]....
        /*072c*/ 	.word	0x000075b0


	//----- nvinfo : EIATTR_MAX_THREADS
	.align		4
.L_46:
        /*0730*/ 	.byte	0x04, 0x05
        /*0732*/ 	.short	(.L_48 - .L_47)
.L_47:
        /*0734*/ 	.word	0x00000100
        /*0738*/ 	.word	0x00000001
        /*073c*/ 	.word	0x00000001


	//----- nvinfo : EIATTR_CRS_STACK_SIZE
	.align		4
.L_48:
        /*0740*/ 	.byte	0x04, 0x1e
        /*0742*/ 	.short	(.L_50 - .L_49)
.L_49:
        /*0744*/ 	.word	0x00000000


	//----- nvinfo : EIATTR_CBANK_PARAM_SIZE
	.align		4
.L_50:
        /*0748*/ 	.byte	0x03, 0x19
        /*074a*/ 	.short	0x0800


	//----- nvinfo : EIATTR_PARAM_CBANK
	.align		4
        /*074c*/ 	.byte	0x04, 0x0a
        /*074e*/ 	.short	(.L_52 - .L_51)
	.align		4
.L_51:
        /*0750*/ 	.word	index@(.nv.constant0._ZN7cutlass13device_kernelINS_4gemm6kernel13GemmUniversalIN4cute5tupleIJiiiiEEENS1_10collective13CollectiveMmaINS1_35MainloopSm100TmaUmmaWarpSpecializedILi3ELi2ELi4ENS5_IJNS4_1CILi1EEESB_SB_EEEEENS5_IJNSA_ILi128EEENSA_ILi80EEENSA_ILi256EEEEEENS_12float_e4m3_tENS5_IJlSB_lEEESI_SJ_NS4_8TiledMMAINS4_8MMA_AtomIJNS4_10MMA_TraitsINS4_19SM100_MMA_F8F6F4_SSEJSI_SI_fSE_SF_NS4_17integral_constantINS4_4UMMA5MajorELSQ_0EEESR_NSO_INSP_7ScaleInELSS_0EEEST_EEEEEENS4_6LayoutISC_NS5_IJNSA_ILi0EEESX_SX_EEEEENS5_IJNS4_10UnderscoreES10_S10_EEEEENS4_13SM90_TMA_LOADENS4_14ComposedLayoutINS4_7SwizzleILi3ELi4ELi3EEENS4_18smem_ptr_flag_bitsILi8EEENSW_INS5_IJNSA_ILi8EEESE_EEENS5_IJSE_SB_EEEEEEEvNS4_8identityES13_S1D_vS1E_EENS_8epilogue10collective18CollectiveEpilogueINS1G_23Sm100TmaWarpSpecializedILi1ELi1ELi80ELb0ELb0EEEJSH_NS5_IJNSW_ISE_SB_EENSW_ISF_SB_EEEEESI_SJ_SI_SJ_NS1G_6fusion15FusionCallbacksIS1K_NS1O_17LinearCombinationISI_fSI_fLNS_15FloatRoundStyleE2EEESH_S1N_JEEENS4_5SM1004TMEM4LOAD26SM100_TMEM_LOAD_32dp32b16xES13_NS14_INS15_ILi0ELi4ELi3EEES18_NSW_INS5_IJS19_NSA_ILi16EEEEEENS5_IJS1Z_SB_EEEEEEENS4_39AutoVectorizingCopyWithAssumedAlignmentILi128EEENS4_14SM90_TMA_STOREES23_S25_S25_EEEvvEEEEvNT_6ParamsE)
        /*0754*/ 	.short	0x0380
        /*0756*/ 	.short	0x0800


	//----- nvinfo : EIATTR_SW_WAR
	.align		4
.L_52:
        /*0758*/ 	.byte	0x04, 0x36
        /*075a*/ 	.short	(.L_54 - .L_53)
.L_53:
        /*075c*/ 	.word	0x00000008
.L_54:


//--------------------- .nv.callgraph             --------------------------
	.section	.nv.callgraph,"",@"SHT_CUDA_CALLGRAPH"
	.align	4
	.sectionentsize	8
	.align		4
        /*0000*/ 	.word	0x00000000
	.align		4
        /*0004*/ 	.word	0xffffffff
	.align		4
        /*0008*/ 	.word	index@(_ZN7cutlass13device_kernelINS_4gemm6kernel13GemmUniversalIN4cute5tupleIJiiiiEEENS1_10collective13CollectiveMmaINS1_35MainloopSm100TmaUmmaWarpSpecializedILi3ELi2ELi4ENS5_IJNS4_1CILi1EEESB_SB_EEEEENS5_IJNSA_ILi128EEENSA_ILi80EEENSA_ILi256EEEEEENS_12float_e4m3_tENS5_IJlSB_lEEESI_SJ_NS4_8TiledMMAINS4_8MMA_AtomIJNS4_10MMA_TraitsINS4_19SM100_MMA_F8F6F4_SSEJSI_SI_fSE_SF_NS4_17integral_constantINS4_4UMMA5MajorELSQ_0EEESR_NSO_INSP_7ScaleInELSS_0EEEST_EEEEEENS4_6LayoutISC_NS5_IJNSA_ILi0EEESX_SX_EEEEENS5_IJNS4_10UnderscoreES10_S10_EEEEENS4_13SM90_TMA_LOADENS4_14ComposedLayoutINS4_7SwizzleILi3ELi4ELi3EEENS4_18smem_ptr_flag_bitsILi8EEENSW_INS5_IJNSA_ILi8EEESE_EEENS5_IJSE_SB_EEEEEEEvNS4_8identityES13_S1D_vS1E_EENS_8epilogue10collective18CollectiveEpilogueINS1G_23Sm100TmaWarpSpecializedILi1ELi1ELi80ELb0ELb0EEEJSH_NS5_IJNSW_ISE_SB_EENSW_ISF_SB_EEEEESI_SJ_SI_SJ_NS1G_6fusion15FusionCallbacksIS1K_NS1O_17LinearCombinationISI_fSI_fLNS_15FloatRoundStyleE2EEESH_S1N_JEEENS4_5SM1004TMEM4LOAD26SM100_TMEM_LOAD_32dp32b16xES13_NS14_INS15_ILi0ELi4ELi3EEES18_NSW_INS5_IJS19_NSA_ILi16EEEEEENS5_IJS1Z_SB_EEEEEEENS4_39AutoVectorizingCopyWithAssumedAlignmentILi128EEENS4_14SM90_TMA_STOREES23_S25_S25_EEEvvEEEEvNT_6ParamsE)
	.align		4
        /*000c*/ 	.word	index@(__assertfail)
	.align		4
        /*0010*/ 	.word	0x00000000
	.align		4
        /*0014*/ 	.word	0xfffffffe
	.align		4
        /*0018*/ 	.word	0x00000000
	.align		4
        /*001c*/ 	.word	0xfffffffd
	.align		4
        /*0020*/ 	.word	0x00000000
	.align		4
        /*0024*/ 	.word	0xfffffffc


//--------------------- .nv.constant4             --------------------------
	.section	.nv.constant4,"a",@progbits
	.align	8
	.align		8
.nv.constant4:
        /*0000*/ 	.dword	__assertfail
	.align		8
        /*0008*/ 	.dword	__unnamed_1
	.align		8
        /*0010*/ 	.dword	_ZN40_INTERNAL_3ed95723_4_k_cu_46cb4dbb_263804cuda3std3__45__cpo5beginE
	.align		8
        /*0018*/ 	.dword	_ZN40_INTERNAL_3ed95723_4_k_cu_46cb4dbb_263804cuda3std3__45__cpo3endE
	.align		8
        /*0020*/ 	.dword	_ZN40_INTERNAL_3ed95723_4_k_cu_46cb4dbb_263804cuda3std3__45__cpo6cbeginE
	.align		8
        /*0028*/ 	.dword	_ZN40_INTERNAL_3ed95723_4_k_cu_46cb4dbb_263804cuda3std3__45__cpo4cendE
	.align		8
        /*0030*/ 	.dword	_ZN40_INTERNAL_3ed95723_4_k_cu_46cb4dbb_263804cuda3std3__442_GLOBAL__N__3ed95723_4_k_cu_46cb4dbb_263806ignoreE
	.align		8
        /*0038*/ 	.dword	_ZN40_INTERNAL_3ed95723_4_k_cu_46cb4dbb_263804cuda3std3__419piecewise_constructE
	.align		8
        /*0040*/ 	.dword	_ZN40_INTERNAL_3ed95723_4_k_cu_46cb4dbb_263804cuda3std3__48in_placeE
	.align		8
        /*0048*/ 	.dword	_ZN40_INTERNAL_3ed95723_4_k_cu_46cb4dbb_263804cuda3std6ranges3__45__cpo4swapE
	.align		8
        /*0050*/ 	.dword	_ZN40_INTERNAL_3ed95723_4_k_cu_46cb4dbb_263804cuda3std6ranges3__45__cpo9iter_moveE
	.align		8
        /*0058*/ 	.dword	_ZN40_INTERNAL_3ed95723_4_k_cu_46cb4dbb_263804cute7productE
	.align		8
        /*0060*/ 	.dword	_ZN40_INTERNAL_3ed95723_4_k_cu_46cb4dbb_263804cute1_E
	.align		8
        /*0068*/ 	.dword	$str$25
	.align		8
        /*0070*/ 	.dword	$str$26


//--------------------- .text._ZN7cutlass13device_kernelINS_4gemm6kernel13GemmUniversalIN4cute5tupleIJiiiiEEENS1_10collective13CollectiveMmaINS1_35MainloopSm100TmaUmmaWarpSpecializedILi3ELi2ELi4ENS5_IJNS4_1CILi1EEESB_SB_EEEEENS5_IJNSA_ILi128EEENSA_ILi80EEENSA_ILi256EEEEEENS_12float_e4m3_tENS5_IJlSB_lEEESI_SJ_NS4_8TiledMMAINS4_8MMA_AtomIJNS4_10MMA_TraitsINS4_19SM100_MMA_F8F6F4_SSEJSI_SI_fSE_SF_NS4_17integral_constantINS4_4UMMA5MajorELSQ_0EEESR_NSO_INSP_7ScaleInELSS_0EEEST_EEEEEENS4_6LayoutISC_NS5_IJNSA_ILi0EEESX_SX_EEEEENS5_IJNS4_10UnderscoreES10_S10_EEEEENS4_13SM90_TMA_LOADENS4_14ComposedLayoutINS4_7SwizzleILi3ELi4ELi3EEENS4_18smem_ptr_flag_bitsILi8EEENSW_INS5_IJNSA_ILi8EEESE_EEENS5_IJSE_SB_EEEEEEEvNS4_8identityES13_S1D_vS1E_EENS_8epilogue10collective18CollectiveEpilogueINS1G_23Sm100TmaWarpSpecializedILi1ELi1ELi80ELb0ELb0EEEJSH_NS5_IJNSW_ISE_SB_EENSW_ISF_SB_EEEEESI_SJ_SI_SJ_NS1G_6fusion15FusionCallbacksIS1K_NS1O_17LinearCombinationISI_fSI_fLNS_15FloatRoundStyleE2EEESH_S1N_JEEENS4_5SM1004TMEM4LOAD26SM100_TMEM_LOAD_32dp32b16xES13_NS14_INS15_ILi0ELi4ELi3EEES18_NSW_INS5_IJS19_NSA_ILi16EEEEEENS5_IJS1Z_SB_EEEEEEENS4_39AutoVectorizingCopyWithAssumedAlignmentILi128EEENS4_14SM90_TMA_STOREES23_S25_S25_EEEvvEEEEvNT_6ParamsE --------------------------
	.section	.text._ZN7cutlass13device_kernelINS_4gemm6kernel13GemmUniversalIN4cute5tupleIJiiiiEEENS1_10collective13CollectiveMmaINS1_35MainloopSm100TmaUmmaWarpSpecializedILi3ELi2ELi4ENS5_IJNS4_1CILi1EEESB_SB_EEEEENS5_IJNSA_ILi128EEENSA_ILi80EEENSA_ILi256EEEEEENS_12float_e4m3_tENS5_IJlSB_lEEESI_SJ_NS4_8TiledMMAINS4_8MMA_AtomIJNS4_10MMA_TraitsINS4_19SM100_MMA_F8F6F4_SSEJSI_SI_fSE_SF_NS4_17integral_constantINS4_4UMMA5MajorELSQ_0EEESR_NSO_INSP_7ScaleInELSS_0EEEST_EEEEEENS4_6LayoutISC_NS5_IJNSA_ILi0EEESX_SX_EEEEENS5_IJNS4_10UnderscoreES10_S10_EEEEENS4_13SM90_TMA_LOADENS4_14ComposedLayoutINS4_7SwizzleILi3ELi4ELi3EEENS4_18smem_ptr_flag_bitsILi8EEENSW_INS5_IJNSA_ILi8EEESE_EEENS5_IJSE_SB_EEEEEEEvNS4_8identityES13_S1D_vS1E_EENS_8epilogue10collective18CollectiveEpilogueINS1G_23Sm100TmaWarpSpecializedILi1ELi1ELi80ELb0ELb0EEEJSH_NS5_IJNSW_ISE_SB_EENSW_ISF_SB_EEEEESI_SJ_SI_SJ_NS1G_6fusion15FusionCallbacksIS1K_NS1O_17LinearCombinationISI_fSI_fLNS_15FloatRoundStyleE2EEESH_S1N_JEEENS4_5SM1004TMEM4LOAD26SM100_TMEM_LOAD_32dp32b16xES13_NS14_INS15_ILi0ELi4ELi3EEES18_NSW_INS5_IJS19_NSA_ILi16EEEEEENS5_IJS1Z_SB_EEEEEEENS4_39AutoVectorizingCopyWithAssumedAlignmentILi128EEENS4_14SM90_TMA_STOREES23_S25_S25_EEEvvEEEEvNT_6ParamsE,"ax",@progbits
	.align	128
.text._ZN7cutlass13device_kernelINS_4gemm6kernel13GemmUniversalIN4cute5tupleIJiiiiEEENS1_10collective13CollectiveMmaINS1_35MainloopSm100TmaUmmaWarpSpecializedILi3ELi2ELi4ENS5_IJNS4_1CILi1EEESB_SB_EEEEENS5_IJNSA_ILi128EEENSA_ILi80EEENSA_ILi256EEEEEENS_12float_e4m3_tENS5_IJlSB_lEEESI_SJ_NS4_8TiledMMAINS4_8MMA_AtomIJNS4_10MMA_TraitsINS4_19SM100_MMA_F8F6F4_SSEJSI_SI_fSE_SF_NS4_17integral_constantINS4_4UMMA5MajorELSQ_0EEESR_NSO_INSP_7ScaleInELSS_0EEEST_EEEEEENS4_6LayoutISC_NS5_IJNSA_ILi0EEESX_SX_EEEEENS5_IJNS4_10UnderscoreES10_S10_EEEEENS4_13SM90_TMA_LOADENS4_14ComposedLayoutINS4_7SwizzleILi3ELi4ELi3EEENS4_18smem_ptr_flag_bitsILi8EEENSW_INS5_IJNSA_ILi8EEESE_EEENS5_IJSE_SB_EEEEEEEvNS4_8identityES13_S1D_vS1E_EENS_8epilogue10collective18CollectiveEpilogueINS1G_23Sm100TmaWarpSpecializedILi1ELi1ELi80ELb0ELb0EEEJSH_NS5_IJNSW_ISE_SB_EENSW_ISF_SB_EEEEESI_SJ_SI_SJ_NS1G_6fusion15FusionCallbacksIS1K_NS1O_17LinearCombinationISI_fSI_fLNS_15FloatRoundStyleE2EEESH_S1N_JEEENS4_5SM1004TMEM4LOAD26SM100_TMEM_LOAD_32dp32b16xES13_NS14_INS15_ILi0ELi4ELi3EEES18_NSW_INS5_IJS19_NSA_ILi16EEEEEENS5_IJS1Z_SB_EEEEEEENS4_39AutoVectorizingCopyWithAssumedAlignmentILi128EEENS4_14SM90_TMA_STOREES23_S25_S25_EEEvvEEEEvNT_6ParamsE:
        .type           _ZN7cutlass13device_kernelINS_4gemm6kernel13GemmUniversalIN4cute5tupleIJiiiiEEENS1_10collective13CollectiveMmaINS1_35MainloopSm100TmaUmmaWarpSpecializedILi3ELi2ELi4ENS5_IJNS4_1CILi1EEESB_SB_EEEEENS5_IJNSA_ILi128EEENSA_ILi80EEENSA_ILi256EEEEEENS_12float_e4m3_tENS5_IJlSB_lEEESI_SJ_NS4_8TiledMMAINS4_8MMA_AtomIJNS4_10MMA_TraitsINS4_19SM100_MMA_F8F6F4_SSEJSI_SI_fSE_SF_NS4_17integral_constantINS4_4UMMA5MajorELSQ_0EEESR_NSO_INSP_7ScaleInELSS_0EEEST_EEEEEENS4_6LayoutISC_NS5_IJNSA_ILi0EEESX_SX_EEEEENS5_IJNS4_10UnderscoreES10_S10_EEEEENS4_13SM90_TMA_LOADENS4_14ComposedLayoutINS4_7SwizzleILi3ELi4ELi3EEENS4_18smem_ptr_flag_bitsILi8EEENSW_INS5_IJNSA_ILi8EEESE_EEENS5_IJSE_SB_EEEEEEEvNS4_8identityES13_S1D_vS1E_EENS_8epilogue10collective18CollectiveEpilogueINS1G_23Sm100TmaWarpSpecializedILi1ELi1ELi80ELb0ELb0EEEJSH_NS5_IJNSW_ISE_SB_EENSW_ISF_SB_EEEEESI_SJ_SI_SJ_NS1G_6fusion15FusionCallbacksIS1K_NS1O_17LinearCombinationISI_fSI_fLNS_15FloatRoundStyleE2EEESH_S1N_JEEENS4_5SM1004TMEM4LOAD26SM100_TMEM_LOAD_32dp32b16xES13_NS14_INS15_ILi0ELi4ELi3EEES18_NSW_INS5_IJS19_NSA_ILi16EEEEEENS5_IJS1Z_SB_EEEEEEENS4_39AutoVectorizingCopyWithAssumedAlignmentILi128EEENS4_14SM90_TMA_STOREES23_S25_S25_EEEvvEEEEvNT_6ParamsE,@function
        .size           _ZN7cutlass13device_kernelINS_4gemm6kernel13GemmUniversalIN4cute5tupleIJiiiiEEENS1_10collective13CollectiveMmaINS1_35MainloopSm100TmaUmmaWarpSpecializedILi3ELi2ELi4ENS5_IJNS4_1CILi1EEESB_SB_EEEEENS5_IJNSA_ILi128EEENSA_ILi80EEENSA_ILi256EEEEEENS_12float_e4m3_tENS5_IJlSB_lEEESI_SJ_NS4_8TiledMMAINS4_8MMA_AtomIJNS4_10MMA_TraitsINS4_19SM100_MMA_F8F6F4_SSEJSI_SI_fSE_SF_NS4_17integral_constantINS4_4UMMA5MajorELSQ_0EEESR_NSO_INSP_7ScaleInELSS_0EEEST_EEEEEENS4_6LayoutISC_NS5_IJNSA_ILi0EEESX_SX_EEEEENS5_IJNS4_10UnderscoreES10_S10_EEEEENS4_13SM90_TMA_LOADENS4_14ComposedLayoutINS4_7SwizzleILi3ELi4ELi3EEENS4_18smem_ptr_flag_bitsILi8EEENSW_INS5_IJNSA_ILi8EEESE_EEENS5_IJSE_SB_EEEEEEEvNS4_8identityES13_S1D_vS1E_EENS_8epilogue10collective18CollectiveEpilogueINS1G_23Sm100TmaWarpSpecializedILi1ELi1ELi80ELb0ELb0EEEJSH_NS5_IJNSW_ISE_SB_EENSW_ISF_SB_EEEEESI_SJ_SI_SJ_NS1G_6fusion15FusionCallbacksIS1K_NS1O_17LinearCombinationISI_fSI_fLNS_15FloatRoundStyleE2EEESH_S1N_JEEENS4_5SM1004TMEM4LOAD26SM100_TMEM_LOAD_32dp32b16xES13_NS14_INS15_ILi0ELi4ELi3EEES18_NSW_INS5_IJS19_NSA_ILi16EEEEEENS5_IJS1Z_SB_EEEEEEENS4_39AutoVectorizingCopyWithAssumedAlignmentILi128EEENS4_14SM90_TMA_STOREES23_S25_S25_EEEvvEEEEvNT_6ParamsE,(.L_x_126 - _ZN7cutlass13device_kernelINS_4gemm6kernel13GemmUniversalIN4cute5tupleIJiiiiEEENS1_10collective13CollectiveMmaINS1_35MainloopSm100TmaUmmaWarpSpecializedILi3ELi2ELi4ENS5_IJNS4_1CILi1EEESB_SB_EEEEENS5_IJNSA_ILi128EEENSA_ILi80EEENSA_ILi256EEEEEENS_12float_e4m3_tENS5_IJlSB_lEEESI_SJ_NS4_8TiledMMAINS4_8MMA_AtomIJNS4_10MMA_TraitsINS4_19SM100_MMA_F8F6F4_SSEJSI_SI_fSE_SF_NS4_17integral_constantINS4_4UMMA5MajorELSQ_0EEESR_NSO_INSP_7ScaleInELSS_0EEEST_EEEEEENS4_6LayoutISC_NS5_IJNSA_ILi0EEESX_SX_EEEEENS5_IJNS4_10UnderscoreES10_S10_EEEEENS4_13SM90_TMA_LOADENS4_14ComposedLayoutINS4_7SwizzleILi3ELi4ELi3EEENS4_18smem_ptr_flag_bitsILi8EEENSW_INS5_IJNSA_ILi8EEESE_EEENS5_IJSE_SB_EEEEEEEvNS4_8identityES13_S1D_vS1E_EENS_8epilogue10collective18CollectiveEpilogueINS1G_23Sm100TmaWarpSpecializedILi1ELi1ELi80ELb0ELb0EEEJSH_NS5_IJNSW_ISE_SB_EENSW_ISF_SB_EEEEESI_SJ_SI_SJ_NS1G_6fusion15FusionCallbacksIS1K_NS1O_17LinearCombinationISI_fSI_fLNS_15FloatRoundStyleE2EEESH_S1N_JEEENS4_5SM1004TMEM4LOAD26SM100_TMEM_LOAD_32dp32b16xES13_NS14_INS15_ILi0ELi4ELi3EEES18_NSW_INS5_IJS19_NSA_ILi16EEEEEENS5_IJS1Z_SB_EEEEEEENS4_39AutoVectorizingCopyWithAssumedAlignmentILi128EEENS4_14SM90_TMA_STOREES23_S25_S25_EEEvvEEEEvNT_6ParamsE)
        .other          _ZN7cutlass13device_kernelINS_4gemm6kernel13GemmUniversalIN4cute5tupleIJiiiiEEENS1_10collective13CollectiveMmaINS1_35MainloopSm100TmaUmmaWarpSpecializedILi3ELi2ELi4ENS5_IJNS4_1CILi1EEESB_SB_EEEEENS5_IJNSA_ILi128EEENSA_ILi80EEENSA_ILi256EEEEEENS_12float_e4m3_tENS5_IJlSB_lEEESI_SJ_NS4_8TiledMMAINS4_8MMA_AtomIJNS4_10MMA_TraitsINS4_19SM100_MMA_F8F6F4_SSEJSI_SI_fSE_SF_NS4_17integral_constantINS4_4UMMA5MajorELSQ_0EEESR_NSO_INSP_7ScaleInELSS_0EEEST_EEEEEENS4_6LayoutISC_NS5_IJNSA_ILi0EEESX_SX_EEEEENS5_IJNS4_10UnderscoreES10_S10_EEEEENS4_13SM90_TMA_LOADENS4_14ComposedLayoutINS4_7SwizzleILi3ELi4ELi3EEENS4_18smem_ptr_flag_bitsILi8EEENSW_INS5_IJNSA_ILi8EEESE_EEENS5_IJSE_SB_EEEEEEEvNS4_8identityES13_S1D_vS1E_EENS_8epilogue10collective18CollectiveEpilogueINS1G_23Sm100TmaWarpSpecializedILi1ELi1ELi80ELb0ELb0EEEJSH_NS5_IJNSW_ISE_SB_EENSW_ISF_SB_EEEEESI_SJ_SI_SJ_NS1G_6fusion15FusionCallbacksIS1K_NS1O_17LinearCombinationISI_fSI_fLNS_15FloatRoundStyleE2EEESH_S1N_JEEENS4_5SM1004TMEM4LOAD26SM100_TMEM_LOAD_32dp32b16xES13_NS14_INS15_ILi0ELi4ELi3EEES18_NSW_INS5_IJS19_NSA_ILi16EEEEEENS5_IJS1Z_SB_EEEEEEENS4_39AutoVectorizingCopyWithAssumedAlignmentILi128EEENS4_14SM90_TMA_STOREES23_S25_S25_EEEvvEEEEvNT_6ParamsE,@"STO_CUDA_ENTRY STV_DEFAULT"
_ZN7cutlass13device_kernelINS_4gemm6kernel13GemmUniversalIN4cute5tupleIJiiiiEEENS1_10collective13CollectiveMmaINS1_35MainloopSm100TmaUmmaWarpSpecializedILi3ELi2ELi4ENS5_IJNS4_1CILi1EEESB_SB_EEEEENS5_IJNSA_ILi128EEENSA_ILi80EEENSA_ILi256EEEEEENS_12float_e4m3_tENS5_IJlSB_lEEESI_SJ_NS4_8TiledMMAINS4_8MMA_AtomIJNS4_10MMA_TraitsINS4_19SM100_MMA_F8F6F4_SSEJSI_SI_fSE_SF_NS4_17integral_constantINS4_4UMMA5MajorELSQ_0EEESR_NSO_INSP_7ScaleInELSS_0EEEST_EEEEEENS4_6LayoutISC_NS5_IJNSA_ILi0EEESX_SX_EEEEENS5_IJNS4_10UnderscoreES10_S10_EEEEENS4_13SM90_TMA_LOADENS4_14ComposedLayoutINS4_7SwizzleILi3ELi4ELi3EEENS4_18smem_ptr_flag_bitsILi8EEENSW_INS5_IJNSA_ILi8EEESE_EEENS5_IJSE_SB_EEEEEEEvNS4_8identityES13_S1D_vS1E_EENS_8epilogue10collective18CollectiveEpilogueINS1G_23Sm100TmaWarpSpecializedILi1ELi1ELi80ELb0ELb0EEEJSH_NS5_IJNSW_ISE_SB_EENSW_ISF_SB_EEEEESI_SJ_SI_SJ_NS1G_6fusion15FusionCallbacksIS1K_NS1O_17LinearCombinationISI_fSI_fLNS_15FloatRoundStyleE2EEESH_S1N_JEEENS4_5SM1004TMEM4LOAD26SM100_TMEM_LOAD_32dp32b16xES13_NS14_INS15_ILi0ELi4ELi3EEES18_NSW_INS5_IJS19_NSA_ILi16EEEEEENS5_IJS1Z_SB_EEEEEEENS4_39AutoVectorizingCopyWithAssumedAlignmentILi128EEENS4_14SM90_TMA_STOREES23_S25_S25_EEEvvEEEEvNT_6ParamsE:
[----:B------:R-:W1:Y:S01]  /*0000*/  LDC R1, c[0x0][0x37c] ;  /* 0x0000df00ff017b82 */ /* 0x000e620000000800 */
[----:B------:R-:W2:Y:S01]  /*0010*/  S2R R205, SR_TID.X ;  /* 0x0000000000cd7919 */ /* 0x000ea20000002100 */
[----:B------:R-:W3:Y:S01]  /*0020*/  LDCU.64 UR4, c[0x0][0x890] ;  /* 0x00011200ff0477ac */ /* 0x000ee20008000a00 */
[----:B------:R-:W-:Y:S02]  /*0030*/  PRMT R194, RZ, 0x7610, R194 ;  /* 0x00007610ffc27816 */ /* 0x000fe400000000c2 */
[----:B------:R-:W-:Y:S01]  /*0040*/  ELECT P5, URZ, PT ;  /* 0x0000000000ff782f */ /* 0x000fe200038a0000 */
[----:B------:R-:W4:Y:S01]  /*0050*/  LDCU.64 UR46, c[0x0][0x358] ;  /* 0x00006b00ff2e77ac */ /* 0x000f220008000a00 */
[----:B---3--:R-:W-:-:S04]  /*0060*/  UISETP.NE.U32.AND UP0, UPT, UR4, URZ, UPT ;  /* 0x000000ff0400728c */ /* 0x008fc8000bf05070 */
[----:B------:R-:W-:Y:S01]  /*0070*/  UISETP.NE.AND.EX UP0, UPT, UR5, URZ, UPT, UP0 ;  /* 0x000000ff0500728c */ /* 0x000fe2000bf05300 */
[----:B--2---:R-:W-:-:S05]  /*0080*/  SHF.R.U32.HI R199, RZ, 0x5, R205 ;  /* 0x00000005ffc77819 */ /* 0x004fca00000116cd */
[----:B------:R-:W2:Y:S02]  /*0090*/  SHFL.IDX PT, R0, R199, RZ, 0x1f ;  /* 0x00001fffc7007589 */ /* 0x000ea400000e0000 */
[----:B--2---:R-:W-:Y:S01]  /*00a0*/  R2UR UR8, R0 ;  /* 0x00000000000872ca */ /* 0x004fe200000e0000 */
[----:B-1--4-:R-:W-:-:S14]  /*00b0*/  BRA.U UP0, `(.L_x_0) ;  /* 0x00000001002c7547 */ /* 0x012fdc000b800000 */
[----:B------:R-:W1:Y:S02]  /*00c0*/  LDCU.64 UR6, c[0x0][0x888] ;  /* 0x00011100ff0677ac */ /* 0x000e640008000a00 */
[----:B-1----:R-:W-:-:S04]  /*00d0*/  UISETP.NE.U32.AND UP0, UPT, UR6, URZ, UPT ;  /* 0x000000ff0600728c */ /* 0x002fc8000bf05070 */
[----:B------:R-:W-:-:S09]  /*00e0*/  UISETP.NE.AND.EX UP0, UPT, UR7, URZ, UPT, UP0 ;  /* 0x000000ff0700728c */ /* 0x000fd2000bf05300 */
[----:B------:R-:W-:Y:S05]  /*00f0*/  BRA.U !UP0, `(.L_x_1) ;  /* 0x0000000108147547 */ /* 0x000fea000b800000 */
[----:B------:R-:W1:Y:S02]  /*0100*/  LDC.64 R2, c[0x0][0x888] ;  /* 0x00022200ff027b82 */ /* 0x000e640000000a00 */
[----:B-1----:R-:W2:Y:S01]  /*0110*/  LDG.E R0, desc[UR46][R2.64] ;  /* 0x0000002e02007981 */ /* 0x002ea2000c1e1900 */
[----:B------:R-:W-:Y:S01]  /*0120*/  HFMA2 R194, -RZ, RZ, 0, 5.9604644775390625e-08 ;  /* 0x00000001ffc27431 */ /* 0x000fe200000001ff */
[----:B--2---:R-:W-:Y:S01]  /*0130*/  R2UR UR38, R0 ;  /* 0x00000000002672ca */ /* 0x004fe200000e0000 */
[----:B------:R-:W-:Y:S05]  /*0140*/  BRA `(.L_x_0) ;  /* 0x0000000000087947 */ /* 0x000fea0003800000 */
.L_x_1:
[----:B------:R-:W-:Y:S01]  /*0150*/  HFMA2 R194, -RZ, RZ, 0, 5.9604644775390625e-08 ;  /* 0x00000001ffc27431 */ /* 0x000fe200000001ff */
[----:B------:R-:W1:Y:S02]  /*0160*/  LDCU UR38, c[0x0][0x880] ;  /* 0x00011000ff2677ac */ /* 0x000e640008000800 */
.L_x_0:
[----:B------:R-:W2:Y:S02]  /*0170*/  LDCU.64 UR6, c[0x0][0x8b0] ;  /* 0x00011600ff0677ac */ /* 0x000ea40008000a00 */
[----:B--2---:R-:W-:-:S04]  /*0180*/  UISETP.NE.U32.AND UP0, UPT, UR6, URZ, UPT ;  /* 0x000000ff0600728c */ /* 0x004fc8000bf05070 */
[----:B------:R-:W-:-:S09]  /*0190*/  UISETP.NE.AND.EX UP0, UPT, UR7, URZ, UPT, UP0 ;  /* 0x000000ff0700728c */ /* 0x000fd2000bf05300 */
[----:B------:R-:W-:Y:S05]  /*01a0*/  BRA.U UP0, `(.L_x_2) ;  /* 0x0000000100207547 */ /* 0x000fea000b800000 */
[----:B------:R-:W2:Y:S02]  /*01b0*/  LDCU.64 UR6, c[0x0][0x8a8] ;  /* 0x00011500ff0677ac */ /* 0x000ea40008000a00 */
[----:B--2---:R-:W-:-:S04]  /*01c0*/  UISETP.NE.U32.AND UP0, UPT, UR6, URZ, UPT ;  /* 0x000000ff0600728c */ /* 0x004fc8000bf05070 */
[----:B------:R-:W-:-:S09]  /*01d0*/  UISETP.NE.AND.EX UP0, UPT, UR7, URZ, UPT, UP0 ;  /* 0x000000ff0700728c */ /* 0x000fd2000bf05300 */
[----:B------:R-:W-:Y:S05]  /*01e0*/  BRA.U !UP0, `(.L_x_3) ;  /* 0x00000001080c7547 */ /* 0x000fea000b800000 */
[----:B------:R-:W2:Y:S02]  /*01f0*/  LDC.64 R96, c[0x0][0x8a8] ;  /* 0x00022a00ff607b82 */ /* 0x000ea40000000a00 */
[----:B--2---:R2:W5:Y:S01]  /*0200*/  LDG.E R96, desc[UR46][R96.64] ;  /* 0x0000002e60607981 */ /* 0x004562000c1e1900 */
[----:B------:R-:W-:Y:S05]  /*0210*/  BRA `(.L_x_2) ;  /* 0x0000000000047947 */ /* 0x000fea0003800000 */
.L_x_3:
[----:B------:R-:W3:Y:S02]  /*0220*/  LDC R96, c[0x0][0x8a0] ;  /* 0x00022800ff607b82 */ /* 0x000ee40000000800 */
.L_x_2:
[----:B------:R-:W-:Y:S01]  /*0230*/  IMAD.U32 R0, RZ, RZ, UR8 ;  /* 0x00000008ff007e24 */ /* 0x000fe2000f8e00ff */
[----:B------:R-:W-:Y:S04]  /*0240*/  BSSY.RECONVERGENT B0, `(.L_x_4) ;  /* 0x000000c000007945 */ /* 0x000fe80003800200 */
[C---:B------:R-:W-:Y:S02]  /*0250*/  ISETP.NE.OR P1, PT, R0.reuse, 0x1, !P5 ;  /* 0x000000010000780c */ /* 0x040fe40006f25670 */
[----:B------:R-:W-:-:S11]  /*0260*/  ISETP.NE.OR P0, PT, R0, 0x3, !P5 ;  /* 0x000000030000780c */ /* 0x000fd60006f05670 */
[----:B------:R-:W-:Y:S05]  /*0270*/  @P1 BRA `(.L_x_5) ;  /* 0x0000000000201947 */ /* 0x000fea0003800000 */
[----:B------:R-:W4:Y:S02]  /*0280*/  LDCU.64 UR6, c[0x0][0x348] ;  /* 0x00006900ff0677ac */ /* 0x000f240008000a00 */
[----:B----4-:R-:W-:Y:S02]  /*0290*/  UIADD3 UR10, UP1, UPT, UR6, 0x80, URZ ;  /* 0x00000080060a7890 */ /* 0x010fe4000ff3e0ff */
[----:B------:R-:W-:Y:S02]  /*02a0*/  UIADD3 UR6, UP0, UPT, UR6, 0x180, URZ ;  /* 0x0000018006067890 */ /* 0x000fe4000ff1e0ff */
[----:B------:R-:W-:Y:S02]  /*02b0*/  UIADD3.X UR11, UPT, UPT, URZ, UR7, URZ, UP1, !UPT ;  /* 0x00000007ff0b7290 */ /* 0x000fe40008ffe4ff */
[----:B------:R-:W-:-:S07]  /*02c0*/  UIADD3.X UR7, UPT, UPT, URZ, UR7, URZ, UP0, !UPT ;  /* 0x00000007ff077290 */ /* 0x000fce00087fe4ff */
[----:B------:R4:W-:Y:S02]  /*02d0*/  UTMACCTL.PF [UR10] ;  /* 0x000000000a0079b9 */ /* 0x0009e40008040000 */
[----:B------:R4:W-:Y:S02]  /*02e0*/  UTMACCTL.PF [UR6] ;  /* 0x00000000060079b9 */ /* 0x0009e40008040000 */
[----:B----4-:R-:W-:Y:S01]  /*02f0*/  NOP ;  /* 0x0000000000007918 */ /* 0x010fe20000000000 */
.L_x_5:
[----:B-1----:R-:W-:Y:S05]  /*0300*/  BSYNC.RECONVERGENT B0 ;  /* 0x0000000000007941 */ /* 0x002fea0003800200 */
.L_x_4:
[----:B------:R-:W-:Y:S04]  /*0310*/  BSSY.RECONVERGENT B0, `(.L_x_6) ;  /* 0x000000a000007945 */ /* 0x000fe80003800200 */
[----:B------:R-:W-:Y:S05]  /*0320*/  @P0 BRA `(.L_x_7) ;  /* 0x0000000000200947 */ /* 0x000fea0003800000 */
[----:B------:R-:W1:Y:S02]  /*0330*/  LDCU.64 UR6, c[0x0][0x348] ;  /* 0x00006900ff0677ac */ /* 0x000e640008000a00 */
[----:B-1----:R-:W-:Y:S02]  /*0340*/  UIADD3 UR10, UP1, UPT, UR6, 0x580, URZ ;  /* 0x00000580060a7890 */ /* 0x002fe4000ff3e0ff */
[----:B------:R-:W-:Y:S02]  /*0350*/  UIADD3 UR6, UP0, UPT, UR6, 0x680, URZ ;  /* 0x0000068006067890 */ /* 0x000fe4000ff1e0ff */
[----:B------:R-:W-:Y:S02]  /*0360*/  UIADD3.X UR11, UPT, UPT, URZ, UR7, URZ, UP1, !UPT ;  /* 0x00000007ff0b7290 */ /* 0x000fe40008ffe4ff */
[----:B------:R-:W-:-:S07]  /*0370*/  UIADD3.X UR7, UPT, UPT, URZ, UR7, URZ, UP0, !UPT ;  /* 0x00000007ff077290 */ /* 0x000fce00087fe4ff */
[----:B------:R1:W-:Y:S02]  /*0380*/  UTMACCTL.PF [UR10] ;  /* 0x000000000a0079b9 */ /* 0x0003e40008040000 */
[----:B------:R1:W-:Y:S02]  /*0390*/  UTMACCTL.PF [UR6] ;  /* 0x00000000060079b9 */ /* 0x0003e40008040000 */
[----:B-1----:R-:W-:Y:S01]  /*03a0*/  NOP ;  /* 0x0000000000007918 */ /* 0x002fe20000000000 */
.L_x_7:
[----:B------:R-:W-:Y:S05]  /*03b0*/  BSYNC.RECONVERGENT B0 ;  /* 0x0000000000007941 */ /* 0x000fea0003800200 */
.L_x_6:
[----:B------:R-:W1:Y:S01]  /*03c0*/  LDCU.64 UR6, c[0x0][0x888] ;  /* 0x00011100ff0677ac */ /* 0x000e620008000a00 */
[----:B------:R-:W-:Y:S02]  /*03d0*/  UISETP.EQ.U32.AND UP1, UPT, UR4, URZ, UPT ;  /* 0x000000ff0400728c */ /* 0x000fe4000bf22070 */
[----:B------:R-:W-:Y:S02]  /*03e0*/  UPLOP3.LUT UP2, UPT, UPT, UPT, UPT, 0x80, 0x8 ;  /* 0x000000000008789c */ /* 0x000fe40003f4f070 */
[----:B-1----:R-:W-:-:S04]  /*03f0*/  UISETP.NE.U32.AND UP0, UPT, UR6, URZ, UPT ;  /* 0x000000ff0600728c */ /* 0x002fc8000bf05070 */
[----:B------:R-:W-:-:S04]  /*0400*/  UISETP.NE.AND.EX UP0, UPT, UR7, URZ, UPT, UP0 ;  /* 0x000000ff0700728c */ /* 0x000fc8000bf05300 */
[----:B------:R-:W-:-:S04]  /*0410*/  UISETP.EQ.OR.EX UP3, UPT, UR5, URZ, !UP0, UP1 ;  /* 0x000000ff0500728c */ /* 0x000fc8000c762710 */
[----:B------:R-:W-:-:S05]  /*0420*/  UP2UR UR45, UPR, URZ, 0x8 ;  /* 0x00000008ff2d7883 */ /* 0x000fca0008000000 */
[----:B------:R-:W-:Y:S07]  /*0430*/  BRA.U !UP3, `(.L_x_8) ;  /* 0x000000010b207547 */ /* 0x000fee000b800000 */
[----:B------:R-:W-:Y:S01]  /*0440*/  UISETP.NE.U32.AND UP2, UPT, UR4, URZ, UPT ;  /* 0x000000ff0400728c */ /* 0x000fe2000bf45070 */
[----:B------:R-:W-:Y:S01]  /*0450*/  FSETP.NEU.AND P0, PT, RZ, UR38, PT ;  /* 0x00000026ff007c0b */ /* 0x000fe2000bf0d000 */
[----:B------:R-:W-:Y:S02]  /*0460*/  USEL UR4, URZ, 0xffffffff, UP0 ;  /* 0xffffffffff047887 */ /* 0x000fe40008000000 */
[----:B------:R-:W-:-:S10]  /*0470*/  UISETP.NE.AND.EX UP2, UPT, UR5, URZ, UPT, UP2 ;  /* 0x000000ff0500728c */ /* 0x000fd4000bf45320 */
[----:B------:R-:W-:Y:S01]  /*0480*/  VOTEU.ANY UP1, P0 ;  /* 0x0000000000ff7886 */ /* 0x000fe20000020100 */
[----:B------:R-:W-:-:S04]  /*0490*/  @!UP2 USEL UR4, URZ, 0xffffffff, UP1 ;  /* 0xffffffffff04a887 */ /* 0x000fc80008800000 */
[----:B------:R-:W-:-:S04]  /*04a0*/  ULOP3.LUT UR4, UR4, 0x1, URZ, 0xc0, !UPT ;  /* 0x0000000104047892 */ /* 0x000fc8000f8ec0ff */
[----:B------:R-:W-:-:S11]  /*04b0*/  UISETP.NE.U32.AND UP2, UPT, UR4, 0x1, UPT ;  /* 0x000000010400788c */ /* 0x000fd6000bf45070 */
.L_x_8:
[----:B------:R-:W1:Y:S01]  /*04c0*/  SHFL.IDX PT, R2, R199, RZ, 0x1f ;  /* 0x00001fffc7027589 */ /* 0x000e6200000e0000 */
[----:B------:R-:W-:-:S04]  /*04d0*/  UISETP.NE.AND UP1, UPT, UR8, 0x2, UPT ;  /* 0x000000020800788c */ /* 0x000fc8000bf25270 */
[----:B------:R-:W-:Y:S01]  /*04e0*/  USEL UR6, URZ, 0x1, UP1 ;  /* 0x00000001ff067887 */ /* 0x000fe20008800000 */
[----:B-1----:R-:W-:-:S13]  /*04f0*/  ISETP.NE.AND P0, PT, R2, RZ, PT ;  /* 0x000000ff0200720c */ /* 0x002fda0003f05270 */
[----:B------:R-:W-:Y:S05]  /*0500*/  @P0 BRA `(.L_x_9) ;  /* 0x0000000000400947 */ /* 0x000fea0003800000 */
[----:B------:R-:W1:Y:S01]  /*0510*/  S2UR UR5, SR_CgaCtaId ;  /* 0x00000000000579c3 */ /* 0x000e620000008800 */
[----:B------:R-:W-:Y:S01]  /*0520*/  UMOV UR7, 0x400 ;  /* 0x0000040000077882 */ /* 0x000fe20000000000 */
[----:B------:R-:W-:Y:S01]  /*0530*/  UMOV UR4, 0x1 ;  /* 0x0000000100047882 */ /* 0x000fe20000000000 */
[----:B------:R-:W-:Y:S01]  /*0540*/  ELECT P0, URZ, PT ;  /* 0x0000000000ff782f */ /* 0x000fe20003800000 */
[----:B------:R-:W-:-:S04]  /*0550*/  UIADD3 UR10, UPT, UPT, -UR4, 0x100000, URZ ;  /* 0x00100000040a7890 */ /* 0x000fc8000fffe1ff */
[----:B------:R-:W-:Y:S02]  /*0560*/  USHF.L.U32 UR11, UR10, 0xb, URZ ;  /* 0x0000000b0a0b7899 */ /* 0x000fe400080006ff */
[----:B------:R-:W-:Y:S02]  /*0570*/  USHF.L.U32 UR10, UR10, 0x1, URZ ;  /* 0x000000010a0a7899 */ /* 0x000fe400080006ff */
[----:B-1----:R-:W-:Y:S01]  /*0580*/  ULEA UR5, UR5, UR7, 0x18 ;  /* 0x0000000705057291 */ /* 0x002fe2000f8ec0ff */
[----:B------:R-:W1:Y:S11]  /*0590*/  FENCE.VIEW.ASYNC.S ;  /* 0x00000000000073c6 */ /* 0x000e760000000000 */
[----:B-1----:R1:W4:Y:S01]  /*05a0*/  SYNCS.EXCH.64 URZ, [UR5], UR10 ;  /* 0x0000000a05ff75b2 */ /* 0x0023220008000100 */
[----:B------:R1:W1:Y:S01]  /*05b0*/  SYNCS.EXCH.64 URZ, [UR5+0x18], UR10 ;  /* 0x0000180a05ff75b2 */ /* 0x0002620008000100 */
[----:B------:R1:W1:Y:S01]  /*05c0*/  SYNCS.EXCH.64 URZ, [UR5+0x8], UR10 ;  /* 0x0000080a05ff75b2 */ /* 0x0002620008000100 */
[----:B------:R1:W1:Y:S01]  /*05d0*/  SYNCS.EXCH.64 URZ, [UR5+0x20], UR10 ;  /* 0x0000200a05ff75b2 */ /* 0x0002620008000100 */
[----:B------:R1:W1:Y:S01]  /*05e0*/  SYNCS.EXCH.64 URZ, [UR5+0x10], UR10 ;  /* 0x0000100a05ff75b2 */ /* 0x0002620008000100 */
[----:B------:R1:W1:Y:S01]  /*05f0*/  SYNCS.EXCH.64 URZ, [UR5+0x28], UR10 ;  /* 0x0000280a05ff75b2 */ /* 0x0002620008000100 */
[----:B------:R-:W-:Y:S01]  /*0600*/  NOP ;  /* 0x0000000000007918 */ /* 0x000fe20000000000 */
.L_x_9:
[----:B------:R-:W2:Y:S01]  /*0610*/  SHFL.IDX PT, R2, R199, RZ, 0x1f ;  /* 0x00001fffc7027589 */ /* 0x000ea200000e0000 */
[----:B------:R-:W-:Y:S01]  /*0620*/  NOP ;  /* 0x0000000000007918 */ /* 0x000fe20000000000 */
[----:B--2---:R-:W-:-:S13]  /*0630*/  ISETP.NE.AND P0, PT, R2, 0x1, PT ;  /* 0x000000010200780c */ /* 0x004fda0003f05270 */
[----:B------:R-:W-:Y:S05]  /*0640*/  @P0 BRA `(.L_x_10) ;  /* 0x0000000000400947 */ /* 0x000fea0003800000 */
[----:B------:R-:W2:Y:S01]  /*0650*/  S2UR UR7, SR_CgaCtaId ;  /* 0x00000000000779c3 */ /* 0x000ea20000008800 */
[----:B------:R-:W-:Y:S01]  /*0660*/  UMOV UR9, 0x400 ;  /* 0x0000040000097882 */ /* 0x000fe20000000000 */
[----:B-1----:R-:W-:Y:S01]  /*0670*/  UMOV UR5, 0x20 ;  /* 0x0000002000057882 */ /* 0x002fe20000000000 */
[----:B------:R-:W-:Y:S01]  /*0680*/  UMOV UR4, 0x80 ;  /* 0x0000008000047882 */ /* 0x000fe20000000000 */
[----:B------:R-:W-:-:S04]  /*0690*/  UIADD3 UR10, UPT, UPT, -UR5, 0x100000, URZ ;  /* 0x00100000050a7890 */ /* 0x000fc8000fffe1ff */
[----:B------:R-:W-:Y:S02]  /*06a0*/  USHF.L.U32 UR11, UR10, 0xb, URZ ;  /* 0x0000000b0a0b7899 */ /* 0x000fe400080006ff */
[----:B------:R-:W-:Y:S02]  /*06b0*/  USHF.L.U32 UR10, UR10, 0x1, URZ ;  /* 0x000000010a0a7899 */ /* 0x000fe400080006ff */
[----:B------:R-:W-:-:S04]  /*06c0*/  UIADD3 UR4, UPT, UPT, -UR4, 0x100000, URZ ;  /* 0x0010000004047890 */ /* 0x000fc8000fffe1ff */
[----:B------:R-:W-:Y:S02]  /*06d0*/  USHF.L.U32 UR5, UR4, 0xb, URZ ;  /* 0x0000000b04057899 */ /* 0x000fe400080006ff */
[----:B------:R-:W-:Y:S01]  /*06e0*/  USHF.L.U32 UR4, UR4, 0x1, URZ ;  /* 0x0000000104047899 */ /* 0x000fe200080006ff */
[----:B------:R-:W-:Y:S01]  /*06f0*/  ELECT P0, URZ, PT ;  /* 0x0000000000ff782f */ /* 0x000fe20003800000 */
[----:B--2---:R-:W-:Y:S01]  /*0700*/  ULEA UR7, UR7, UR9, 0x18 ;  /* 0x0000000907077291 */ /* 0x004fe2000f8ec0ff */
[----:B------:R-:W1:Y:S11]  /*0710*/  FENCE.VIEW.ASYNC.S ;  /* 0x00000000000073c6 */ /* 0x000e760000000000 */
[----:B-1----:R2:W1:Y:S01]  /*0720*/  SYNCS.EXCH.64 URZ, [UR7+0x30], UR10 ;  /* 0x0000300a07ff75b2 */ /* 0x0024620008000100 */
[----:B------:R2:W1:Y:S02]  /*0730*/  SYNCS.EXCH.64 URZ, [UR7+0x38], UR4 ;  /* 0x0000380407ff75b2 */ /* 0x0004640008000100 */
[----:B--2---:R-:W-:Y:S01]  /*0740*/  NOP ;  /* 0x0000000000007918 */ /* 0x004fe20000000000 */
.L_x_10:
[----:B------:R-:W2:Y:S01]  /*0750*/  SHFL.IDX PT, R2, R199, RZ, 0x1f ;  /* 0x00001fffc7027589 */ /* 0x000ea200000e0000 */
[----:B------:R-:W-:Y:S01]  /*0760*/  NOP ;  /* 0x0000000000007918 */ /* 0x000fe20000000000 */
[----:B--2---:R-:W-:-:S13]  /*0770*/  ISETP.NE.AND P0, PT, R2, 0x3, PT ;  /* 0x000000030200780c */ /* 0x004fda0003f05270 */
[----:B------:R-:W-:Y:S05]  /*0780*/  @P0 BRA `(.L_x_11) ;  /* 0x0000000000300947 */ /* 0x000fea0003800000 */
[----:B-1----:R-:W1:Y:S01]  /*0790*/  S2UR UR5, SR_CgaCtaId ;  /* 0x00000000000579c3 */ /* 0x002e620000008800 */
        /* <DEDUP_REMOVED lines=8> */
[----:B-1----:R2:W1:Y:S01]  /*0820*/  SYNCS.EXCH.64 URZ, [UR5+0x40], UR10 ;  /* 0x0000400a05ff75b2 */ /* 0x0024620008000100 */
[----:B------:R2:W1:Y:S02]  /*0830*/  SYNCS.EXCH.64 URZ, [UR5+0x48], UR10 ;  /* 0x0000480a05ff75b2 */ /* 0x0004640008000100 */
[----:B--2---:R-:W-:Y:S01]  /*0840*/  NOP ;  /* 0x0000000000007918 */ /* 0x004fe20000000000 */
.L_x_11:
[----:B------:R-:W2:Y:S01]  /*0850*/  SHFL.IDX PT, R2, R199, RZ, 0x1f ;  /* 0x00001fffc7027589 */ /* 0x000ea200000e0000 */
[----:B------:R-:W-:Y:S01]  /*0860*/  NOP ;  /* 0x0000000000007918 */ /* 0x000fe20000000000 */
[----:B--2---:R-:W-:-:S13]  /*0870*/  ISETP.NE.AND P0, PT, R2, 0x4, PT ;  /* 0x000000040200780c */ /* 0x004fda0003f05270 */
[----:B------:R-:W-:Y:S05]  /*0880*/  @P0 BRA `(.L_x_12) ;  /* 0x00000000004c0947 */ /* 0x000fea0003800000 */
[----:B-1----:R-:W1:Y:S01]  /*0890*/  S2UR UR5, SR_CgaCtaId ;  /* 0x00000000000579c3 */ /* 0x002e620000008800 */
[----:B------:R-:W-:Y:S01]  /*08a0*/  UMOV UR9, 0x100 ;  /* 0x0000010000097882 */ /* 0x000fe20000000000 */
[----:B------:R-:W-:Y:S01]  /*08b0*/  UMOV UR7, 0x400 ;  /* 0x0000040000077882 */ /* 0x000fe20000000000 */
[----:B------:R-:W-:Y:S01]  /*08c0*/  USEL UR9, UR9, 0xe0, UP2 ;  /* 0x000000e009097887 */ /* 0x000fe20009000000 */
[----:B------:R-:W-:Y:S01]  /*08d0*/  UMOV UR4, 0x1 ;  /* 0x0000000100047882 */ /* 0x000fe20000000000 */
[----:B------:R-:W-:Y:S01]  /*08e0*/  ELECT P0, URZ, PT ;  /* 0x0000000000ff782f */ /* 0x000fe20003800000 */
[----:B------:R-:W-:-:S04]  /*08f0*/  UIADD3 UR10, UPT, UPT, -UR4, 0x100000, URZ ;  /* 0x00100000040a7890 */ /* 0x000fc8000fffe1ff */
[----:B------:R-:W-:Y:S02]  /*0900*/  USHF.L.U32 UR11, UR10, 0xb, URZ ;  /* 0x0000000b0a0b7899 */ /* 0x000fe400080006ff */
[----:B------:R-:W-:Y:S02]  /*0910*/  USHF.L.U32 UR10, UR10, 0x1, URZ ;  /* 0x000000010a0a7899 */ /* 0x000fe400080006ff */
[----:B------:R-:W-:-:S04]  /*0920*/  UIADD3 UR12, UPT, UPT, -UR9, 0x100000, URZ ;  /* 0x00100000090c7890 */ /* 0x000fc8000fffe1ff */
[----:B------:R-:W-:Y:S02]  /*0930*/  USHF.L.U32 UR13, UR12, 0xb, URZ ;  /* 0x0000000b0c0d7899 */ /* 0x000fe400080006ff */
[----:B------:R-:W-:Y:S02]  /*0940*/  USHF.L.U32 UR12, UR12, 0x1, URZ ;  /* 0x000000010c0c7899 */ /* 0x000fe400080006ff */
[----:B-1----:R-:W-:Y:S01]  /*0950*/  ULEA UR5, UR5, UR7, 0x18 ;  /* 0x0000000705057291 */ /* 0x002fe2000f8ec0ff */
[----:B------:R-:W1:Y:S11]  /*0960*/  FENCE.VIEW.ASYNC.S ;  /* 0x00000000000073c6 */ /* 0x000e760000000000 */
[----:B-1----:R2:W1:Y:S01]  /*0970*/  SYNCS.EXCH.64 URZ, [UR5+0x50], UR10 ;  /* 0x0000500a05ff75b2 */ /* 0x0024620008000100 */
[----:B------:R2:W1:Y:S01]  /*0980*/  SYNCS.EXCH.64 URZ, [UR5+0x60], UR12 ;  /* 0x0000600c05ff75b2 */ /* 0x0004620008000100 */
[----:B------:R2:W1:Y:S01]  /*0990*/  SYNCS.EXCH.64 URZ, [UR5+0x58], UR10 ;  /* 0x0000580a05ff75b2 */ /* 0x0004620008000100 */
[----:B------:R2:W1:Y:S02]  /*09a0*/  SYNCS.EXCH.64 URZ, [UR5+0x68], UR12 ;  /* 0x0000680c05ff75b2 */ /* 0x0004640008000100 */
[----:B--2---:R-:W-:Y:S01]  /*09b0*/  NOP ;  /* 0x0000000000007918 */ /* 0x004fe20000000000 */
.L_x_12:
        /* <DEDUP_REMOVED lines=18> */
[----:B------:R2:W1:Y:S01]  /*0ae0*/  SYNCS.EXCH.64 URZ, [UR7+0x90], UR4 ;  /* 0x0000900407ff75b2 */ /* 0x0004620008000100 */
[----:B------:R2:W1:Y:S01]  /*0af0*/  SYNCS.EXCH.64 URZ, [UR7+0x78], UR10 ;  /* 0x0000780a07ff75b2 */ /* 0x0004620008000100 */
[----:B------:R2:W1:Y:S01]  /*0b00*/  SYNCS.EXCH.64 URZ, [UR7+0x98], UR4 ;  /* 0x0000980407ff75b2 */ /* 0x0004620008000100 */
[----:B------:R2:W1:Y:S01]  /*0b10*/  SYNCS.EXCH.64 URZ, [UR7+0x80], UR10 ;  /* 0x0000800a07ff75b2 */ /* 0x0004620008000100 */
[----:B------:R2:W1:Y:S01]  /*0b20*/  SYNCS.EXCH.64 URZ, [UR7+0xa0], UR4 ;  /* 0x0000a00407ff75b2 */ /* 0x0004620008000100 */
[----:B------:R2:W1:Y:S01]  /*0b30*/  SYNCS.EXCH.64 URZ, [UR7+0x88], UR10 ;  /* 0x0000880a07ff75b2 */ /* 0x0004620008000100 */
[----:B------:R2:W1:Y:S02]  /*0b40*/  SYNCS.EXCH.64 URZ, [UR7+0xa8], UR4 ;  /* 0x0000a80407ff75b2 */ /* 0x0004640008000100 */
[----:B--2---:R-:W-:Y:S01]  /*0b50*/  NOP ;  /* 0x0000000000007918 */ /* 0x004fe20000000000 */
.L_x_13:
        /* <DEDUP_REMOVED lines=18> */
.L_x_14:
[----:B-1----:R-:W1:Y:S01]  /*0c80*/  S2UR UR5, SR_CTAID.X ;  /* 0x00000000000579c3 */ /* 0x002e620000002500 */
[----:B------:R-:W-:-:S05]  /*0c90*/  CS2R.32 R195, SR_CgaSize ;  /* 0x0000000000c37805 */ /* 0x000fca0000008a00 */
[----:B------:R-:W-:-:S05]  /*0ca0*/  IMAD R195, R195, -0xa0, RZ ;  /* 0xffffff60c3c37824 */ /* 0x000fca00078e02ff */
[----:B------:R-:W-:-:S14]  /*0cb0*/  R2UR UR9, R195 ;  /* 0x00000000c30972ca */ /* 0x000fdc00000e0000 */
[----:B------:R-:W2:Y:S01]  /*0cc0*/  LDCU UR9, c[0x0][UR9+0x2b0] ;  /* 0x00005600090977ac */ /* 0x000ea20008000800 */
[----:B------:R-:W-:Y:S01]  /*0cd0*/  NOP ;  /* 0x0000000000007918 */ /* 0x000fe20000000000 */
[----:B------:R-:W-:-:S05]  /*0ce0*/  CS2R.32 R195, SR_CgaSize ;  /* 0x0000000000c37805 */ /* 0x000fca0000008a00 */
[----:B------:R-:W-:-:S05]  /*0cf0*/  IMAD R195, R195, -0xa0, RZ ;  /* 0xffffff60c3c37824 */ /* 0x000fca00078e02ff */
[----:B------:R-:W-:-:S14]  /*0d00*/  R2UR UR7, R195 ;  /* 0x00000000c30772ca */ /* 0x000fdc00000e0000 */
[----:B------:R-:W3:Y:S01]  /*0d10*/  LDCU UR7, c[0x0][UR7+0x2b4] ;  /* 0x00005680070777ac */ /* 0x000ee20008000800 */
[----:B------:R-:W4:Y:S08]  /*0d20*/  S2UR UR4, SR_CTAID.Y ;  /* 0x00000000000479c3 */ /* 0x000f300000002600 */
[----:B------:R-:W3:Y:S01]  /*0d30*/  LDC R9, c[0x0][0xb24] ;  /* 0x0002c900ff097b82 */ /* 0x000ee20000000800 */
[----:B-1----:R-:W-:-:S02]  /*0d40*/  I2FP.F32.U32 R5, UR5 ;  /* 0x0000000500057c45 */ /* 0x002fc40008201000 */
[----:B------:R-:W-:-:S05]  /*0d50*/  CS2R.32 R3, SR_CgaSize ;  /* 0x0000000000037805 */ /* 0x000fca0000008a00 */
[----:B------:R-:W-:-:S06]  /*0d60*/  IMAD R3, R3, -0xa0, RZ ;  /* 0xffffff6003037824 */ /* 0x000fcc00078e02ff */
[----:B------:R-:W1:Y:S01]  /*0d70*/  LDC R3, c[0x0][R3+0x2a0] ;  /* 0x0000a80003037b82 */ /* 0x000e620000000800 */
[----:B------:R-:W-:Y:S01]  /*0d80*/  MOV R195, UR5 ;  /* 0x0000000500c37c02 */ /* 0x000fe20008000f00 */
[----:B--2---:R-:W-:Y:S01]  /*0d90*/  FMUL R5, R5, UR9 ;  /* 0x0000000905057c20 */ /* 0x004fe20008400000 */
[----:B----4-:R-:W-:Y:S02]  /*0da0*/  I2FP.F32.U32 R4, UR4 ;  /* 0x0000000400047c45 */ /* 0x010fe40008201000 */
[----:B------:R-:W-:-:S05]  /*0db0*/  CS2R.32 R2, SR_CgaSize ;  /* 0x0000000000027805 */ /* 0x000fca0000008a00 */
[----:B------:R-:W-:-:S06]  /*0dc0*/  IMAD R2, R2, -0xa0, RZ ;  /* 0xffffff6002027824 */ /* 0x000fcc00078e02ff */
[----:B------:R-:W2:Y:S01]  /*0dd0*/  LDC R2, c[0x0][R2+0x2a4] ;  /* 0x0000a90002027b82 */ /* 0x000ea20000000800 */
[----:B------:R-:W4:Y:S01]  /*0de0*/  F2I.U32.TRUNC.NTZ R192, R5 ;  /* 0x0000000500c07305 */ /* 0x000f22000020f000 */
[----:B------:R-:W-:Y:S01]  /*0df0*/  MOV R193, UR4 ;  /* 0x0000000400c17c02 */ /* 0x000fe20008000f00 */
[----:B---3--:R-:W-:-:S05]  /*0e00*/  FMUL R4, R4, UR7 ;  /* 0x0000000704047c20 */ /* 0x008fca0008400000 */
[----:B------:R-:W-:Y:S01]  /*0e10*/  BAR.SYNC.DEFER_BLOCKING 0x0 ;  /* 0x0000000000007b1d */ /* 0x000fe20000010000 */
[----:B------:R-:W-:-:S05]  /*0e20*/  ISETP.GE.AND P0, PT, R9, 0x1, PT ;  /* 0x000000010900780c */ /* 0x000fca0003f06270 */
[----:B------:R-:W3:Y:S02]  /*0e30*/  F2I.U32.TRUNC.NTZ R177, R4 ;  /* 0x0000000400b17305 */ /* 0x000ee4000020f000 */
[----:B------:R-:W2:Y:S01]  /*0e40*/  S2UR UR36, SR_CTAID.Z ;  /* 0x00000000002479c3 */ /* 0x000ea20000002700 */
[----:B----4-:R-:W-:-:S05]  /*0e50*/  IADD3 R192, PT, PT, -R192, RZ, RZ ;  /* 0x000000ffc0c07210 */ /* 0x010fca0007ffe1ff */
[----:B-1----:R-:W-:Y:S01]  /*0e60*/  IMAD R192, R3, R192, UR5 ;  /* 0x0000000503c07e24 */ /* 0x002fe2000f8e02c0 */
[----:B---3--:R-:W-:-:S05]  /*0e70*/  IADD3 R177, PT, PT, -R177, RZ, RZ ;  /* 0x000000ffb1b17210 */ /* 0x008fca0007ffe1ff */
[----:B--2---:R-:W-:Y:S01]  /*0e80*/  IMAD R177, R2, R177, UR4 ;  /* 0x0000000402b17e24 */ /* 0x004fe2000f8e02b1 */
[----:B------:R-:W-:Y:S06]  /*0e90*/  @!P0 BRA `(.L_x_15) ;  /* 0x0000000000b88947 */ /* 0x000fec0003800000 */
[----:B------:R-:W1:Y:S01]  /*0ea0*/  LDC.64 R4, c[0x0][0xb18] ;  /* 0x0002c600ff047b82 */ /* 0x000e620000000a00 */
[----:B------:R-:W-:-:S07]  /*0eb0*/  ISETP.NE.AND P0, PT, R9, 0x1, PT ;  /* 0x000000010900780c */ /* 0x000fce0003f05270 */
[----:B------:R-:W2:Y:S08]  /*0ec0*/  LDC R10, c[0x0][0xb0c] ;  /* 0x0002c300ff0a7b82 */ /* 0x000eb00000000800 */
[----:B------:R-:W3:Y:S08]  /*0ed0*/  LDC R11, c[0x0][0x370] ;  /* 0x0000dc00ff0b7b82 */ /* 0x000ef00000000800 */
[----:B------:R-:W4:Y:S01]  /*0ee0*/  LDC R12, c[0x0][0x374] ;  /* 0x0000dd00ff0c7b82 */ /* 0x000f220000000800 */
[----:B-1----:R-:W-:-:S07]  /*0ef0*/  ISETP.NE.AND P1, PT, R4, 0x1, PT ;  /* 0x000000010400780c */ /* 0x002fce0003f25270 */
[----:B------:R-:W3:Y:S01]  /*0f00*/  LDC.64 R6, c[0x0][0xb10] ;  /* 0x0002c400ff067b82 */ /* 0x000ee20000000a00 */
[----:B--2---:R-:W-:-:S07]  /*0f10*/  ISETP.NE.AND P2, PT, R10, 0x1, PT ;  /* 0x000000010a00780c */ /* 0x004fce0003f45270 */
[----:B------:R-:W1:Y:S08]  /*0f20*/  LDC R8, c[0x0][0xb20] ;  /* 0x0002c800ff087b82 */ /* 0x000e700000000800 */
[----:B------:R-:W2:Y:S01]  /*0f30*/  LDC.64 R2, c[0x0][0xb28] ;  /* 0x0002ca00ff027b82 */ /* 0x000ea20000000a00 */
[----:B----4-:R-:W-:-:S04]  /*0f40*/  IMAD.HI.U32 R13, R12, R5, RZ ;  /* 0x000000050c0d7227 */ /* 0x010fc800078e00ff */
[----:B------:R-:W-:-:S04]  /*0f50*/  IMAD.HI.U32 R5, R193, R5, RZ ;  /* 0x00000005c1057227 */ /* 0x000fc800078e00ff */
[----:B---3--:R-:W-:-:S04]  /*0f60*/  IMAD.HI.U32 R14, R11, R6, RZ ;  /* 0x000000060b0e7227 */ /* 0x008fc800078e00ff */
[----:B------:R-:W-:Y:S01]  /*0f70*/  IMAD.HI.U32 R16, R195, R6, RZ ;  /* 0x00000006c3107227 */ /* 0x000fe200078e00ff */
[-C--:B------:R-:W-:Y:S02]  /*0f80*/  @P2 SHF.R.U32.HI R11, RZ, R7.reuse, R14 ;  /* 0x00000007ff0b2219 */ /* 0x080fe4000001160e */
[-C--:B-1----:R-:W-:Y:S02]  /*0f90*/  @P1 SHF.R.U32.HI R12, RZ, R8.reuse, R13 ;  /* 0x00000008ff0c1219 */ /* 0x082fe4000001160d */
[----:B------:R-:W-:Y:S02]  /*0fa0*/  SHF.R.U32.HI R8, RZ, R8, R5 ;  /* 0x00000008ff087219 */ /* 0x000fe40000011605 */
[----:B------:R-:W-:Y:S02]  /*0fb0*/  SHF.R.U32.HI R16, RZ, R7, R16 ;  /* 0x00000007ff107219 */ /* 0x000fe40000011610 */
[----:B------:R-:W-:Y:S01]  /*0fc0*/  SEL R5, R193, R8, !P1 ;  /* 0x00000008c1057207 */ /* 0x000fe20004800000 */
[----:B--2---:R-:W-:Y:S01]  /*0fd0*/  IMAD.HI.U32 R14, R12, R2, RZ ;  /* 0x000000020c0e7227 */ /* 0x004fe200078e00ff */
[----:B------:R-:W-:-:S03]  /*0fe0*/  SEL R7, R195, R16, !P2 ;  /* 0x00000010c3077207 */ /* 0x000fc60005000000 */
[----:B------:R-:W-:Y:S01]  /*0ff0*/  IMAD.HI.U32 R6, R11, R2, RZ ;  /* 0x000000020b067227 */ /* 0x000fe200078e00ff */
[----:B------:R-:W-:-:S04]  /*1000*/  @P0 SHF.R.U32.HI R12, RZ, R3, R14 ;  /* 0x00000003ff0c0219 */ /* 0x000fc8000001160e */
[----:B------:R-:W-:Y:S01]  /*1010*/  @P0 SHF.R.U32.HI R11, RZ, R3, R6 ;  /* 0x00000003ff0b0219 */ /* 0x000fe20000011606 */
[----:B------:R-:W-:-:S04]  /*1020*/  IMAD R12, R12, R9, RZ ;  /* 0x000000090c0c7224 */ /* 0x000fc800078e02ff */
[----:B------:R-:W-:Y:S01]  /*1030*/  IMAD R6, R11, R9, RZ ;  /* 0x000000090b067224 */ /* 0x000fe200078e02ff */
[----:B------:R-:W-:-:S04]  /*1040*/  ISETP.GE.AND P1, PT, R5, R12, PT ;  /* 0x0000000c0500720c */ /* 0x000fc80003f26270 */
[----:B------:R-:W-:Y:S01]  /*1050*/  ISETP.GE.OR P1, PT, R7, R6, P1 ;  /* 0x000000060700720c */ /* 0x000fe20000f26670 */
[----:B------:R-:W-:-:S05]  /*1060*/  IMAD.HI.U32 R6, R5, R2, RZ ;  /* 0x0000000205067227 */ /* 0x000fca00078e00ff */
[----:B------:R-:W-:-:S04]  /*1070*/  SHF.R.U32.HI R6, RZ, R3, R6 ;  /* 0x00000003ff067219 */ /* 0x000fc80000011606 */
[----:B------:R-:W-:-:S03]  /*1080*/  SEL R6, R5, R6, !P0 ;  /* 0x0000000605067207 */ /* 0x000fc60004000000 */
[----:B------:R-:W-:Y:S01]  /*1090*/  @!P1 IMAD.HI.U32 R8, R7, R2, RZ ;  /* 0x0000000207089227 */ /* 0x000fe200078e00ff */
[----:B------:R-:W-:-:S04]  /*10a0*/  IADD3 R2, PT, PT, -R6, RZ, RZ ;  /* 0x000000ff06027210 */ /* 0x000fc80007ffe1ff */
[----:B------:R-:W-:Y:S01]  /*10b0*/  @!P1 SHF.R.U32.HI R8, RZ, R3, R8 ;  /* 0x00000003ff089219 */ /* 0x000fe20000011608 */
[----:B------:R-:W-:-:S03]  /*10c0*/  IMAD R2, R9, R2, R5 ;  /* 0x0000000209027224 */ /* 0x000fc600078e0205 */
[----:B------:R-:W-:Y:S02]  /*10d0*/  @!P1 SEL R3, R7, R8, !P0 ;  /* 0x0000000807039207 */ /* 0x000fe40004000000 */
[----:B------:R-:W-:-:S03]  /*10e0*/  IADD3 R8, PT, PT, -R5, RZ, RZ ;  /* 0x000000ff05087210 */ /* 0x000fc60007ffe1ff */
[--C-:B------:R-:W-:Y:S02]  /*10f0*/  @!P1 IMAD.IADD R6, R6, 0x1, -R3.reuse ;  /* 0x0000000106069824 */ /* 0x100fe400078e0a03 */
[----:B------:R-:W-:Y:S01]  /*1100*/  @!P1 IMAD R3, R2, R11, R3 ;  /* 0x0000000b02039224 */ /* 0x000fe200078e0203 */
[----:B------:R-:W-:Y:S01]  /*1110*/  IADD3 R2, PT, PT, -R7, RZ, RZ ;  /* 0x000000ff07027210 */ /* 0x000fe20007ffe1ff */
[----:B------:R-:W-:Y:S02]  /*1120*/  @!P1 IMAD R5, R6, R9, R7 ;  /* 0x0000000906059224 */ /* 0x000fe400078e0207 */
[----:B------:R-:W-:Y:S02]  /*1130*/  IMAD R8, R4, R8, R193 ;  /* 0x0000000804087224 */ /* 0x000fe400078e02c1 */
[----:B------:R-:W-:Y:S02]  /*1140*/  @!P1 IMAD.MOV.U32 R7, RZ, RZ, R3 ;  /* 0x000000ffff079224 */ /* 0x000fe400078e0003 */
[----:B------:R-:W-:-:S02]  /*1150*/  IMAD R2, R10, R2, R195 ;  /* 0x000000020a027224 */ /* 0x000fc400078e02c3 */
[----:B------:R-:W-:Y:S02]  /*1160*/  IMAD R193, R5, R4, R8 ;  /* 0x0000000405c17224 */ /* 0x000fe400078e0208 */
[----:B------:R-:W-:Y:S02]  /*1170*/  IMAD R195, R7, R10, R2 ;  /* 0x0000000a07c37224 */ /* 0x000fe400078e0202 */
.L_x_15:
[----:B------:R-:W1:Y:S01]  /*1180*/  LDCU UR4, c[0x0][0xb30] ;  /* 0x00016600ff0477ac */ /* 0x000e620008000800 */
[----:B------:R-:W2:Y:S08]  /*1190*/  S2UR UR37, SR_CgaCtaId ;  /* 0x00000000002579c3 */ /* 0x000eb00000008800 */
[----:B------:R-:W3:Y:S01]  /*11a0*/  LDC R92, c[0x0][0xb24] ;  /* 0x0002c900ff5c7b82 */ /* 0x000ee20000000800 */
[----:B-1----:R-:W-:-:S09]  /*11b0*/  UISETP.NE.AND UP1, UPT, UR4, 0x1, UPT ;  /* 0x000000010400788c */ /* 0x002fd2000bf25270 */
[----:B--2---:R-:W-:Y:S05]  /*11c0*/  BRA.U UP1, `(.L_x_16) ;  /* 0x0000000101407547 */ /* 0x004fea000b800000 */
[----:B------:R-:W1:Y:S08]  /*11d0*/  LDC.64 R4, c[0x0][0xb10] ;  /* 0x0002c400ff047b82 */ /* 0x000e700000000a00 */
[----:B------:R-:W2:Y:S08]  /*11e0*/  LDC.64 R2, c[0x0][0xb18] ;  /* 0x0002c600ff027b82 */ /* 0x000eb00000000a00 */
[----:B------:R-:W4:Y:S08]  /*11f0*/  LDC R6, c[0x0][0xb20] ;  /* 0x0002c800ff067b82 */ /* 0x000f300000000800 */
[----:B------:R-:W3:Y:S01]  /*1200*/  LDC R8, c[0x0][0xb0c] ;  /* 0x0002c300ff087b82 */ /* 0x000ee20000000800 */
[----:B-1----:R-:W-:-:S05]  /*1210*/  IMAD.HI.U32 R4, R195, R4, RZ ;  /* 0x00000004c3047227 */ /* 0x002fca00078e00ff */
[----:B------:R-:W-:Y:S01]  /*1220*/  SHF.R.U32.HI R4, RZ, R5, R4 ;  /* 0x00000005ff047219 */ /* 0x000fe20000011604 */
[----:B--2---:R-:W-:Y:S01]  /*1230*/  IMAD.HI.U32 R3, R193, R3, RZ ;  /* 0x00000003c1037227 */ /* 0x004fe200078e00ff */
[----:B------:R-:W-:-:S04]  /*1240*/  ISETP.NE.AND P0, PT, R2, 0x1, PT ;  /* 0x000000010200780c */ /* 0x000fc80003f05270 */
[----:B----4-:R-:W-:-:S04]  /*1250*/  SHF.R.U32.HI R6, RZ, R6, R3 ;  /* 0x00000006ff067219 */ /* 0x010fc80000011603 */
[----:B------:R-:W-:Y:S02]  /*1260*/  SEL R3, R193, R6, !P0 ;  /* 0x00000006c1037207 */ /* 0x000fe40004000000 */
[----:B---3--:R-:W-:-:S04]  /*1270*/  ISETP.NE.AND P1, PT, R8, 0x1, PT ;  /* 0x000000010800780c */ /* 0x008fc80003f25270 */
[----:B------:R-:W-:-:S05]  /*1280*/  SEL R4, R195, R4, !P1 ;  /* 0x00000004c3047207 */ /* 0x000fca0004800000 */
[----:B------:R-:W-:Y:S02]  /*1290*/  IMAD.IADD R5, R3, 0x1, -R4 ;  /* 0x0000000103057824 */ /* 0x000fe400078e0a04 */
[----:B------:R-:W-:Y:S02]  /*12a0*/  IMAD.IADD R3, R4, 0x1, -R3 ;  /* 0x0000000104037824 */ /* 0x000fe400078e0a03 */
[----:B------:R-:W-:Y:S02]  /*12b0*/  IMAD R195, R5, R8, R195 ;  /* 0x0000000805c37224 */ /* 0x000fe400078e02c3 */
[----:B------:R-:W-:Y:S02]  /*12c0*/  IMAD R193, R3, R2, R193 ;  /* 0x0000000203c17224 */ /* 0x000fe400078e02c1 */
.L_x_16:
[----:B------:R-:W-:Y:S01]  /*12d0*/  BAR.SYNC.DEFER_BLOCKING 0x0 ;  /* 0x0000000000007b1d */ /* 0x000fe20000010000 */
[----:B------:R-:W-:Y:S01]  /*12e0*/  UISETP.NE.AND UP1, UPT, UR8, 0x2, UPT ;  /* 0x000000020800788c */ /* 0x000fe2000bf25270 */
[----:B------:R-:W-:Y:S02]  /*12f0*/  ISETP.NE.OR P5, PT, R0, 0x2, !P5 ;  /* 0x000000020000780c */ /* 0x000fe40006fa5670 */
[----:B------:R-:W-:-:S06]  /*1300*/  LOP3.LUT R0, R205, 0x1f, RZ, 0xc0, !PT ;  /* 0x0000001fcd007812 */ /* 0x000fcc00078ec0ff */
[----:B------:R-:W-:Y:S05]  /*1310*/  BRA.U UP1, `(.L_x_17) ;  /* 0x0000001101907547 */ /* 0x000fea000b800000 */
[----:B------:R-:W1:Y:S01]  /*1320*/  LDCU UR15, c[0x0][0x38c] ;  /* 0x00007180ff0f77ac */ /* 0x000e620008000800 */
[----:B------:R-:W2:Y:S01]  /*1330*/  LDC R9, c[0x0][0x370] ;  /* 0x0000dc00ff097b82 */ /* 0x000ea20000000800 */
[----:B------:R-:W-:Y:S01]  /*1340*/  PLOP3.LUT P1, PT, PT, PT, UP2, 0x80, 0x8 ;  /* 0x000000000008781c */ /* 0x000fe20003f2f028 */
[----:B------:R-:W-:Y:S01]  /*1350*/  IMAD.MOV.U32 R15, RZ, RZ, 0x1 ;  /* 0x00000001ff0f7424 */ /* 0x000fe200078e00ff */
[----:B------:R-:W-:Y:S01]  /*1360*/  ISETP.EQ.OR P4, PT, R0, RZ, P5 ;  /* 0x000000ff0000720c */ /* 0x000fe20002f82670 */
[----:B------:R-:W-:Y:S01]  /*1370*/  IMAD.MOV.U32 R14, RZ, RZ, RZ ;  /* 0x000000ffff0e7224 */ /* 0x000fe200078e00ff */
[----:B------:R-:W-:Y:S02]  /*1380*/  PLOP3.LUT P1, PT, P1, PT, PT, 0x8, 0x80 ;  /* 0x000000000080781c */ /* 0x000fe40000f2e170 */
[----:B------:R-:W-:Y:S01]  /*1390*/  CS2R R12, SRZ ;  /* 0x00000000000c7805 */ /* 0x000fe2000001ff00 */
[----:B------:R-:W-:Y:S01]  /*13a0*/  IMAD.MOV.U32 R10, RZ, RZ, 0x1 ;  /* 0x00000001ff0a7424 */ /* 0x000fe200078e00ff */
[----:B------:R-:W4:Y:S01]  /*13b0*/  LDC R8, c[0x0][0x374] ;  /* 0x0000dd00ff087b82 */ /* 0x000f220000000800 */
[----:B------:R-:W2:Y:S01]  /*13c0*/  LDCU.64 UR30, c[0x0][0x348] ;  /* 0x00006900ff1e77ac */ /* 0x000ea20008000a00 */
[----:B------:R-:W-:Y:S01]  /*13d0*/  UMOV UR13, URZ ;  /* 0x000000ff000d7c82 */ /* 0x000fe20008000000 */
[----:B-1----:R-:W-:-:S04]  /*13e0*/  UIADD3 UR5, UPT, UPT, UR15, 0xff, URZ ;  /* 0x000000ff0f057890 */ /* 0x002fc8000fffe0ff */
[----:B------:R-:W-:-:S04]  /*13f0*/  USHF.R.S32.HI UR4, URZ, 0x1f, UR5 ;  /* 0x0000001fff047899 */ /* 0x000fc80008011405 */
[----:B------:R-:W-:-:S04]  /*1400*/  ULEA.HI UR4, UR4, UR5, URZ, 0x8 ;  /* 0x0000000504047291 */ /* 0x000fc8000f8f40ff */
[----:B------:R-:W-:Y:S02]  /*1410*/  USHF.R.S32.HI UR22, URZ, 0x8, UR4 ;  /* 0x00000008ff167899 */ /* 0x000fe40008011404 */
[----:B------:R-:W-:Y:S02]  /*1420*/  UIADD3 UR4, UPT, UPT, UR15, -0x1, URZ ;  /* 0xffffffff0f047890 */ /* 0x000fe4000fffe0ff */
[----:B------:R-:W-:Y:S02]  /*1430*/  UISETP.LT.U32.AND UP0, UPT, UR22, 0x3, UPT ;  /* 0x000000031600788c */ /* 0x000fe4000bf01070 */
[----:B------:R-:W-:Y:S02]  /*1440*/  UISETP.GE.U32.AND UP1, UPT, UR4, -0x1ff, UPT ;  /* 0xfffffe010400788c */ /* 0x000fe4000bf26070 */
[----:B------:R-:W-:Y:S02]  /*1450*/  USEL UR21, UR22, 0x3, UP0 ;  /* 0x0000000316157887 */ /* 0x000fe40008000000 */
[----:B------:R-:W-:-:S02]  /*1460*/  UIADD3 UR15, UPT, UPT, UR15, 0x1fe, URZ ;  /* 0x000001fe0f0f7890 */ /* 0x000fc4000fffe0ff */
[----:B------:R-:W-:Y:S02]  /*1470*/  UIADD3 UR7, UPT, UPT, UR21, -0x1, URZ ;  /* 0xffffffff15077890 */ /* 0x000fe4000fffe0ff */
[----:B------:R-:W-:-:S03]  /*1480*/  UIADD3 UR14, UPT, UPT, UR22, -UR21, URZ ;  /* 0x80000015160e7290 */ /* 0x000fc6000fffe0ff */
[----:B------:R-:W-:-:S04]  /*1490*/  @UP1 UIADD3 UR7, UPT, UPT, UR21, URZ, URZ ;  /* 0x000000ff15071290 */ /* 0x000fc8000fffe0ff */
[----:B--2---:R-:W-:-:S12]  /*14a0*/  UIADD3 UR7, UPT, UPT, UR7, 0x1, URZ ;  /* 0x0000000107077890 */ /* 0x004fd8000fffe0ff */
.L_x_35:
[----:B------:R-:W-:Y:S01]  /*14b0*/  UISETP.NE.AND UP0, UPT, UR37, URZ, UPT ;  /* 0x000000ff2500728c */ /* 0x000fe2000bf05270 */
[----:B------:R-:W1:Y:S08]  /*14c0*/  S2UR UR37, SR_CgaCtaId ;  /* 0x00000000002579c3 */ /* 0x000e700000008800 */
[----:B------:R-:W-:Y:S05]  /*14d0*/  BRA.U UP0, `(.L_x_18) ;  /* 0x0000000100347547 */ /* 0x000fea000b800000 */
[----:B------:R-:W2:Y:S01]  /*14e0*/  S2R R2, SR_CgaCtaId ;  /* 0x0000000000027919 */ /* 0x000ea20000008800 */
[----:B------:R-:W-:-:S04]  /*14f0*/  MOV R3, 0x400 ;  /* 0x0000040000037802 */ /* 0x000fc80000000f00 */
[----:B--2---:R-:W-:Y:S02]  /*1500*/  LEA R3, R2, R3, 0x18 ;  /* 0x0000000302037211 */ /* 0x004fe400078ec0ff */
[----:B------:R-:W-:-:S03]  /*1510*/  SHF.L.U32 R2, R10, 0x1f, RZ ;  /* 0x0000001f0a027819 */ /* 0x000fc600000006ff */
[----:B------:R-:W-:-:S04]  /*1520*/  IMAD R3, R12, 0x8, R3 ;  /* 0x000000080c037824 */ /* 0x000fc800078e0203 */
[----:B------:R-:W2:Y:S02]  /*1530*/  SYNCS.PHASECHK.TRANS64.TRYWAIT P0, [R3+URZ+0xc0], R2 ;  /* 0x0000c002030075a7 */ /* 0x000ea400080011ff */
[----:B--2---:R-:W-:Y:S05]  /*1540*/  @!P0 BRA `(.L_x_19) ;  /* 0x00000060001c8947 */ /* 0x004fea0003800000 */
.L_x_93:
[----:B------:R-:W-:Y:S01]  /*1550*/  VIADD R12, R12, 0x1 ;  /* 0x000000010c0c7836 */ /* 0x000fe20000000000 */
[----:B------:R2:W-:Y:S04]  /*1560*/  SYNCS.ARRIVE.TRANS64.A1T0 RZ, [R3+URZ+0xb0], RZ ;  /* 0x0000b0ff03ff79a7 */ /* 0x0005e800081000ff */
[----:B------:R-:W-:-:S04]  /*1570*/  ISETP.NE.AND P0, PT, R12, 0x2, PT ;  /* 0x000000020c00780c */ /* 0x000fc80003f05270 */
[----:B------:R-:W-:Y:S02]  /*1580*/  SEL R12, R12, RZ, P0 ;  /* 0x000000ff0c0c7207 */ /* 0x000fe40000000000 */
[----:B--2---:R-:W-:-:S04]  /*1590*/  SEL R3, RZ, 0x1, P0 ;  /* 0x00000001ff037807 */ /* 0x004fc80000000000 */
[----:B------:R-:W-:-:S07]  /*15a0*/  LOP3.LUT R10, R10, R3, RZ, 0x3c, !PT ;  /* 0x000000030a0a7212 */ /* 0x000fce00078e3cff */
.L_x_18:
[----:B------:R-:W-:Y:S01]  /*15b0*/  UMOV UR4, 0x400 ;  /* 0x0000040000047882 */ /* 0x000fe20000000000 */
[----:B------:R-:W-:Y:S01]  /*15c0*/  SHF.L.U32 R2, R15, 0x1f, RZ ;  /* 0x0000001f0f027819 */ /* 0x000fe200000006ff */
[----:B-1----:R-:W-:Y:S01]  /*15d0*/  ULEA UR4, UR37, UR4, 0x18 ;  /* 0x0000000425047291 */ /* 0x002fe2000f8ec0ff */
[----:B------:R-:W-:Y:S01]  /*15e0*/  R2UR UR35, R195 ;  /* 0x00000000c32372ca */ /* 0x000fe200000e0000 */
[----:B------:R-:W-:Y:S01]  /*15f0*/  UISETP.GE.U32.AND UP0, UPT, UR15, 0x1ff, UPT ;  /* 0x000001ff0f00788c */ /* 0x000fe2000bf06070 */
[----:B------:R-:W-:Y:S01]  /*1600*/  R2UR UR19, R193 ;  /* 0x00000000c11372ca */ /* 0x000fe200000e0000 */
[----:B------:R-:W-:Y:S01]  /*1610*/  ULEA UR5, UR13, UR4, 0x3 ;  /* 0x000000040d057291 */ /* 0x000fe2000f8e18ff */
[----:B------:R-:W-:-:S08]  /*1620*/  UMOV UR23, URZ ;  /* 0x000000ff00177c82 */ /* 0x000fd00008000000 */
[----:B------:R1:W2:Y:S01]  /*1630*/  SYNCS.PHASECHK.TRANS64.TRYWAIT P0, [UR5+0x18], R2 ;  /* 0x00001802ff0075a7 */ /* 0x0002a20008001105 */
[----:B------:R-:W-:Y:S02]  /*1640*/  USHF.L.U32 UR35, UR35, 0x7, URZ ;  /* 0x0000000723237899 */ /* 0x000fe400080006ff */
[----:B------:R-:W-:Y:S01]  /*1650*/  UIMAD UR19, UR19, 0x50, URZ ;  /* 0x00000050131378a4 */ /* 0x000fe2000f8e02ff */
[----:B------:R-:W-:Y:S11]  /*1660*/  BRA.U !UP0, `(.L_x_20) ;  /* 0x0000000108d87547 */ /* 0x000ff6000b800000 */
[----:B------:R-:W-:Y:S01]  /*1670*/  UMOV UR29, URZ ;  /* 0x000000ff001d7c82 */ /* 0x000fe20008000000 */
[----:B------:R-:W-:-:S05]  /*1680*/  UMOV UR6, UR13 ;  /* 0x0000000d00067c82 */ /* 0x000fca0008000000 */
.L_x_25:
[----:B--2---:R-:W-:Y:S01]  /*1690*/  @!P5 MOV R3, 0xd000 ;  /* 0x0000d0000003d802 */ /* 0x004fe20000000f00 */
[----:B-1----:R-:W-:Y:S01]  /*16a0*/  ULEA UR33, UR6, UR4, 0x3 ;  /* 0x0000000406217291 */ /* 0x002fe2000f8e18ff */
[----:B--2---:R-:W-:Y:S11]  /*16b0*/  @P0 BRA `(.L_x_21) ;  /* 0x00000000000c0947 */ /* 0x004ff60003800000 */
[----:B------:R-:W-:Y:S04]  /*16c0*/  SHF.L.U32 R5, R15, 0x1f, RZ ;  /* 0x0000001f0f057819 */ /* 0x000fe800000006ff */
[----:B------:R-:W2:Y:S02]  /*16d0*/  SYNCS.PHASECHK.TRANS64.TRYWAIT P0, [UR33+0x18], R5 ;  /* 0x00001805ff0075a7 */ /* 0x000ea40008001121 */
[----:B--2---:R-:W-:Y:S05]  /*16e0*/  @!P0 BRA `(.L_x_22) ;  /* 0x0000005c00c88947 */ /* 0x004fea0003800000 */
.L_x_21:
[----:B------:R2:W-:Y:S01]  /*16f0*/  @!P5 SYNCS.ARRIVE.TRANS64 RZ, [UR33], R3 ;  /* 0x00000003ffffd9a7 */ /* 0x0005e20008000021 */
[----:B------:R-:W-:Y:S04]  /*1700*/  BSSY.RECONVERGENT B0, `(.L_x_23) ;  /* 0x0000003000007945 */ /* 0x000fe80003800200 */
[----:B------:R-:W-:Y:S05]  /*1710*/  @P4 BRA `(.L_x_24) ;  /* 0x0000000000044947 */ /* 0x000fea0003800000 */
[----:B------:R-:W-:Y:S05]  /*1720*/  BPT.TRAP 0x1 ;  /* 0x000000040000795c */ /* 0x000fea0000300000 */
.L_x_24:
[----:B------:R-:W-:Y:S05]  /*1730*/  BSYNC.RECONVERGENT B0 ;  /* 0x0000000000007941 */ /* 0x000fea0003800200 */
.L_x_23:
[----:B------:R-:W-:Y:S02]  /*1740*/  UIADD3 UR13, UPT, UPT, UR6, 0x1, URZ ;  /* 0x00000001060d7890 */ /* 0x000fe4000fffe0ff */
[----:B------:R-:W-:Y:S02]  /*1750*/  UIADD3 UR42, UP1, UPT, UR30, 0x80, URZ ;  /* 0x000000801e2a7890 */ /* 0x000fe4000ff3e0ff */
[----:B------:R-:W-:Y:S02]  /*1760*/  UISETP.NE.AND UP0, UPT, UR13, 0x3, UPT ;  /* 0x000000030d00788c */ /* 0x000fe4000bf05270 */
[----:B------:R-:W-:Y:S02]  /*1770*/  ULEA UR24, UR6, UR4, 0xf ;  /* 0x0000000406187291 */ /* 0x000fe4000f8e78ff */
[----:B------:R-:W-:Y:S02]  /*1780*/  USEL UR9, URZ, 0x1, UP0 ;  /* 0x00000001ff097887 */ /* 0x000fe40008000000 */
[----:B------:R-:W-:Y:S02]  /*1790*/  USEL UR13, UR13, URZ, UP0 ;  /* 0x000000ff0d0d7287 */ /* 0x000fe40008000000 */
[----:B------:R-:W-:Y:S02]  /*17a0*/  USHF.L.U32 UR34, UR29, 0x8, URZ ;  /* 0x000000081d227899 */ /* 0x000fe400080006ff */
[----:B------:R-:W-:Y:S01]  /*17b0*/  ULEA UR8, UR13, UR4, 0x3 ;  /* 0x000000040d087291 */ /* 0x000fe2000f8e18ff */
[----:B------:R-:W-:Y:S01]  /*17c0*/  LOP3.LUT R15, R15, UR9, RZ, 0x3c, !PT ;  /* 0x000000090f0f7c12 */ /* 0x000fe2000f8e3cff */
[----:B------:R-:W-:Y:S02]  /*17d0*/  UIADD3.X UR43, UPT, UPT, URZ, UR31, URZ, UP1, !UPT ;  /* 0x0000001fff2b7290 */ /* 0x000fe40008ffe4ff */
[----:B------:R-:W-:Y:S01]  /*17e0*/  UIADD3 UR32, UPT, UPT, UR24, 0x5200, URZ ;  /* 0x0000520018207890 */ /* 0x000fe2000fffe0ff */
[----:B-1----:R-:W-:Y:S01]  /*17f0*/  SHF.L.U32 R2, R15, 0x1f, RZ ;  /* 0x0000001f0f027819 */ /* 0x002fe200000006ff */
[----:B------:R-:W-:Y:S01]  /*1800*/  UIADD3 UR26, UPT, UPT, UR34, 0x80, URZ ;  /* 0x00000080221a7890 */ /* 0x000fe2000fffe0ff */
[----:B------:R-:W-:Y:S02]  /*1810*/  UMOV UR40, 0x0 ;  /* 0x0000000000287882 */ /* 0x000fe40000000000 */
[----:B------:R1:W1:Y:S01]  /*1820*/  SYNCS.PHASECHK.TRANS64.TRYWAIT P0, [UR8+0x18], R2 ;  /* 0x00001802ff0075a7 */ /* 0x0002620008001108 */
[----:B------:R-:W-:Y:S01]  /*1830*/  UMOV UR41, 0x10000000 ;  /* 0x1000000000297882 */ /* 0x000fe20000000000 */
[----:B------:R-:W-:Y:S02]  /*1840*/  UIADD3 UR24, UPT, UPT, UR24, 0x9200, URZ ;  /* 0x0000920018187890 */ /* 0x000fe4000fffe0ff */
[----:B------:R1:W-:Y:S01]  /*1850*/  UTMALDG.3D [UR32], [UR42], desc[UR40] ;  /* 0x000028202a0075b4 */ /* 0x0003e20008011000 */
[----:B------:R-:W-:Y:S02]  /*1860*/  UIADD3 UR38, UP0, UPT, UR30, 0x180, URZ ;  /* 0x000001801e267890 */ /* 0x000fe4000ff1e0ff */
[----:B------:R-:W-:Y:S01]  /*1870*/  UIMAD UR5, UR6, 0x5000, UR4 ;  /* 0x00005000060578a4 */ /* 0x000fe2000f8e0204 */
[----:B------:R-:W-:Y:S01]  /*1880*/  UMOV UR25, UR33 ;  /* 0x0000002100197c82 */ /* 0x000fe20008000000 */
[----:B------:R-:W-:Y:S01]  /*1890*/  UMOV UR27, UR35 ;  /* 0x00000023001b7c82 */ /* 0x000fe20008000000 */
[----:B------:R-:W-:Y:S01]  /*18a0*/  UMOV UR28, UR36 ;  /* 0x00000024001c7c82 */ /* 0x000fe20008000000 */
[----:B------:R-:W-:Y:S01]  /*18b0*/  UIADD3.X UR39, UPT, UPT, URZ, UR31, URZ, UP0, !UPT ;  /* 0x0000001fff277290 */ /* 0x000fe200087fe4ff */
[----:B------:R1:W-:Y:S01]  /*18c0*/  UTMALDG.3D [UR24], [UR42], desc[UR40] ;  /* 0x000028182a0075b4 */ /* 0x0003e20008011000 */
[----:B------:R-:W-:Y:S01]  /*18d0*/  UIADD3 UR16, UPT, UPT, UR5, 0x1d200, URZ ;  /* 0x0001d20005107890 */ /* 0x000fe2000fffe0ff */
[----:B------:R-:W-:Y:S01]  /*18e0*/  UMOV UR17, UR33 ;  /* 0x0000002100117c82 */ /* 0x000fe20008000000 */
[----:B------:R-:W-:Y:S01]  /*18f0*/  UMOV UR20, UR36 ;  /* 0x0000002400147c82 */ /* 0x000fe20008000000 */
[----:B------:R-:W-:Y:S01]  /*1900*/  UMOV UR18, UR34 ;  /* 0x0000002200127c82 */ /* 0x000fe20008000000 */
[----:B------:R-:W-:Y:S01]  /*1910*/  UIADD3 UR8, UPT, UPT, UR5, 0x1fa00, URZ ;  /* 0x0001fa0005087890 */ /* 0x000fe2000fffe0ff */
[----:B------:R-:W-:Y:S01]  /*1920*/  UMOV UR11, UR19 ;  /* 0x00000013000b7c82 */ /* 0x000fe20008000000 */
[----:B------:R-:W-:Y:S03]  /*1930*/  UMOV UR12, UR36 ;  /* 0x00000024000c7c82 */ /* 0x000fe60008000000 */
[----:B------:R1:W-:Y:S01]  /*1940*/  UTMALDG.3D [UR16], [UR38], desc[UR40] ;  /* 0x00002810260075b4 */ /* 0x0003e20008011000 */
[----:B------:R-:W-:Y:S01]  /*1950*/  UIADD3 UR29, UPT, UPT, UR29, 0x1, URZ ;  /* 0x000000011d1d7890 */ /* 0x000fe2000fffe0ff */
[----:B------:R-:W-:Y:S01]  /*1960*/  UMOV UR9, UR33 ;  /* 0x0000002100097c82 */ /* 0x000fe20008000000 */
[----:B------:R-:W-:Y:S02]  /*1970*/  UMOV UR10, UR26 ;  /* 0x0000001a000a7c82 */ /* 0x000fe40008000000 */
[----:B------:R-:W-:Y:S01]  /*1980*/  UISETP.NE.AND UP0, UPT, UR29, UR7, UPT ;  /* 0x000000071d00728c */ /* 0x000fe2000bf05270 */
[----:B------:R-:W-:Y:S01]  /*1990*/  UMOV UR23, UR7 ;  /* 0x0000000700177c82 */ /* 0x000fe20008000000 */
[----:B------:R1:W-:Y:S01]  /*19a0*/  UTMALDG.3D [UR8], [UR38], desc[UR40] ;  /* 0x00002808260075b4 */ /* 0x0003e20008011000 */
[----:B------:R-:W-:Y:S06]  /*19b0*/  UMOV UR6, UR13 ;  /* 0x0000000d00067c82 */ /* 0x000fec0008000000 */
[----:B------:R-:W-:Y:S05]  /*19c0*/  BRA.U UP0, `(.L_x_25) ;  /* 0xfffffffd00307547 */ /* 0x000fea000b83ffff */
.L_x_20:
[----:B------:R-:W-:Y:S01]  /*19d0*/  ULEA UR5, UR13, UR4, 0x3 ;  /* 0x000000040d057291 */ /* 0x000fe2000f8e18ff */
[----:B-1----:R-:W-:Y:S01]  /*19e0*/  SHF.L.U32 R2, R15, 0x1f, RZ ;  /* 0x0000001f0f027819 */ /* 0x002fe200000006ff */
[----:B------:R-:W-:Y:S01]  /*19f0*/  @!P1 SYNCS.ARRIVE.TRANS64.A1T0 RZ, [UR4+0x48], RZ ;  /* 0x000048ffffff99a7 */ /* 0x000fe20008100004 */
[----:B------:R-:W-:-:S06]  /*1a00*/  UISETP.GT.AND UP0, UPT, UR22, UR21, UPT ;  /* 0x000000151600728c */ /* 0x000fcc000bf04270 */
[----:B--2---:R1:W2:Y:S03]  /*1a10*/  SYNCS.PHASECHK.TRANS64.TRYWAIT P0, [UR5+0x18], R2 ;  /* 0x00001802ff0075a7 */ /* 0x0042a60008001105 */
[----:B------:R-:W-:Y:S05]  /*1a20*/  BRA.U !UP0, `(.L_x_26) ;  /* 0x0000000108d47547 */ /* 0x000fea000b800000 */
[----:B------:R-:W-:Y:S01]  /*1a30*/  UIADD3 UR29, UPT, UPT, UR14, UR23, URZ ;  /* 0x000000170e1d7290 */ /* 0x000fe2000fffe0ff */
[----:B------:R-:W-:-:S11]  /*1a40*/  UMOV UR6, UR13 ;  /* 0x0000000d00067c82 */ /* 0x000fd60008000000 */
.L_x_31:
[----:B--2---:R-:W-:Y:S01]  /*1a50*/  @!P5 MOV R3, 0xd000 ;  /* 0x0000d0000003d802 */ /* 0x004fe20000000f00 */
[----:B-1----:R-:W-:Y:S01]  /*1a60*/  ULEA UR33, UR6, UR4, 0x3 ;  /* 0x0000000406217291 */ /* 0x002fe2000f8e18ff */
[----:B--2---:R-:W-:Y:S11]  /*1a70*/  @P0 BRA `(.L_x_27) ;  /* 0x00000000000c0947 */ /* 0x004ff60003800000 */
[----:B------:R-:W-:Y:S04]  /*1a80*/  SHF.L.U32 R5, R15, 0x1f, RZ ;  /* 0x0000001f0f057819 */ /* 0x000fe800000006ff */
[----:B------:R-:W2:Y:S02]  /*1a90*/  SYNCS.PHASECHK.TRANS64.TRYWAIT P0, [UR33+0x18], R5 ;  /* 0x00001805ff0075a7 */ /* 0x000ea40008001121 */
[----:B--2---:R-:W-:Y:S05]  /*1aa0*/  @!P0 BRA `(.L_x_28) ;  /* 0x0000005800f08947 */ /* 0x004fea0003800000 */
.L_x_27:
[----:B------:R2:W-:Y:S01]  /*1ab0*/  @!P5 SYNCS.ARRIVE.TRANS64 RZ, [UR33], R3 ;  /* 0x00000003ffffd9a7 */ /* 0x0005e20008000021 */
[----:B------:R-:W-:Y:S04]  /*1ac0*/  BSSY.RECONVERGENT B0, `(.L_x_29) ;  /* 0x0000003000007945 */ /* 0x000fe80003800200 */
[----:B------:R-:W-:Y:S05]  /*1ad0*/  @P4 BRA `(.L_x_30) ;  /* 0x0000000000044947 */ /* 0x000fea0003800000 */
[----:B------:R-:W-:Y:S05]  /*1ae0*/  BPT.TRAP 0x1 ;  /* 0x000000040000795c */ /* 0x000fea0000300000 */
.L_x_30:
[----:B------:R-:W-:Y:S05]  /*1af0*/  BSYNC.RECONVERGENT B0 ;  /* 0x0000000000007941 */ /* 0x000fea0003800200 */
.L_x_29:
        /* <DEDUP_REMOVED lines=12> */
[----:B------:R-:W-:Y:S01]  /*1bc0*/  UMOV UR40, 0x0 ;  /* 0x0000000000287882 */ /* 0x000fe20000000000 */
[----:B------:R-:W-:Y:S01]  /*1bd0*/  UMOV UR41, 0x10000000 ;  /* 0x1000000000297882 */ /* 0x000fe20000000000 */
[----:B------:R-:W-:Y:S01]  /*1be0*/  UIADD3 UR26, UPT, UPT, UR34, 0x80, URZ ;  /* 0x00000080221a7890 */ /* 0x000fe2000fffe0ff */
[----:B------:R1:W1:Y:S01]  /*1bf0*/  SYNCS.PHASECHK.TRANS64.TRYWAIT P0, [UR8+0x18], R2 ;  /* 0x00001802ff0075a7 */ /* 0x0002620008001108 */
[----:B------:R-:W-:Y:S02]  /*1c00*/  UIADD3 UR24, UPT, UPT, UR24, 0x9200, URZ ;  /* 0x0000920018187890 */ /* 0x000fe4000fffe0ff */
[----:B------:R-:W-:Y:S01]  /*1c10*/  UIADD3 UR38, UP0, UPT, UR30, 0x180, URZ ;  /* 0x000001801e267890 */ /* 0x000fe2000ff1e0ff */
[----:B------:R1:W-:Y:S01]  /*1c20*/  UTMALDG.3D [UR32], [UR42], desc[UR40] ;  /* 0x000028202a0075b4 */ /* 0x0003e20008011000 */
        /* <DEDUP_REMOVED lines=14> */
[----:B------:R-:W-:Y:S01]  /*1d10*/  UMOV UR9, UR33 ;  /* 0x0000002100097c82 */ /* 0x000fe20008000000 */
[----:B------:R-:W-:Y:S01]  /*1d20*/  UMOV UR10, UR26 ;  /* 0x0000001a000a7c82 */ /* 0x000fe20008000000 */
[----:B------:R-:W-:Y:S01]  /*1d30*/  UIADD3 UR23, UPT, UPT, UR23, 0x1, URZ ;  /* 0x0000000117177890 */ /* 0x000fe2000fffe0ff */
[----:B------:R-:W-:Y:S03]  /*1d40*/  UMOV UR6, UR13 ;  /* 0x0000000d00067c82 */ /* 0x000fe60008000000 */
[----:B------:R-:W-:Y:S01]  /*1d50*/  UISETP.NE.AND UP0, UPT, UR23, UR29, UPT ;  /* 0x0000001d1700728c */ /* 0x000fe2000bf05270 */
[----:B------:R1:W-:Y:S08]  /*1d60*/  UTMALDG.3D [UR8], [UR38], desc[UR40] ;  /* 0x00002808260075b4 */ /* 0x0003f00008011000 */
[----:B------:R-:W-:Y:S05]  /*1d70*/  BRA.U UP0, `(.L_x_31) ;  /* 0xfffffffd00347547 */ /* 0x000fea000b83ffff */
.L_x_26:
[C---:B-1----:R-:W-:Y:S01]  /*1d80*/  LEA R2, R14.reuse, UR4, 0x3 ;  /* 0x000000040e027c11 */ /* 0x042fe2000f8e18ff */
[----:B------:R-:W-:Y:S01]  /*1d90*/  NOP ;  /* 0x0000000000007918 */ /* 0x000fe20000000000 */
[----:B--2---:R-:W-:Y:S02]  /*1da0*/  SHF.L.U32 R3, R13, 0x1f, RZ ;  /* 0x0000001f0d037819 */ /* 0x004fe400000006ff */
[----:B------:R-:W-:Y:S02]  /*1db0*/  LEA R4, R14, UR4, 0x4 ;  /* 0x000000040e047c11 */ /* 0x000fe4000f8e20ff */
[----:B------:R-:W1:Y:S02]  /*1dc0*/  SYNCS.PHASECHK.TRANS64.TRYWAIT P0, [R2+URZ+0x50], R3 ;  /* 0x00005003020075a7 */ /* 0x000e6400080011ff */
[----:B-1----:R-:W-:Y:S05]  /*1dd0*/  @!P0 BRA `(.L_x_32) ;  /* 0x00000058003c8947 */ /* 0x002fea0003800000 */
.L_x_96:
[----:B------:R-:W2:Y:S01]  /*1de0*/  LDS.128 R4, [R4+0xe0] ;  /* 0x0000e00004047984 */ /* 0x000ea20000000c00 */
[----:B---3--:R-:W-:Y:S01]  /*1df0*/  ISETP.GE.AND P0, PT, R92, 0x1, PT ;  /* 0x000000015c00780c */ /* 0x008fe20003f06270 */
[----:B-1----:R-:W-:Y:S01]  /*1e00*/  VIADD R2, R2, 0x60 ;  /* 0x0000006002027836 */ /* 0x002fe20000000000 */
[----:B------:R-:W-:Y:S01]  /*1e10*/  @!PT LDS RZ, [RZ] ;  /* 0x00000000fffff984 */ /* 0x000fe20000000800 */
[----:B------:R-:W-:Y:S01]  /*1e20*/  @!PT LDS RZ, [RZ] ;  /* 0x00000000fffff984 */ /* 0x000fe20000000800 */
[----:B------:R-:W-:Y:S01]  /*1e30*/  @!PT LDS RZ, [RZ] ;  /* 0x00000000fffff984 */ /* 0x000fe20000000800 */
[----:B------:R-:W-:Y:S01]  /*1e40*/  @!PT LDS RZ, [RZ] ;  /* 0x00000000fffff984 */ /* 0x000fe20000000800 */
[----:B------:R1:W-:Y:S06]  /*1e50*/  MEMBAR.ALL.CTA ;  /* 0x0000000000007992 */ /* 0x0003ec0000008000 */
[----:B-1----:R-:W1:Y:S01]  /*1e60*/  FENCE.VIEW.ASYNC.S ;  /* 0x00000000000073c6 */ /* 0x002e620000000000 */
[----:B------:R-:W-:-:S04]  /*1e70*/  PRMT R2, RZ, 0x654, R2 ;  /* 0x00000654ff027816 */ /* 0x000fc80000000002 */
[----:B-1----:R1:W-:Y:S01]  /*1e80*/  SYNCS.ARRIVE.TRANS64.RED.A1T0 RZ, [R2+URZ], RZ ;  /* 0x000000ff02ff79a7 */ /* 0x0023e200081004ff */
[----:B--2---:R-:W-:-:S13]  /*1e90*/  LOP3.LUT P2, RZ, R6, 0x1, RZ, 0xc0, !PT ;  /* 0x0000000106ff7812 */ /* 0x004fda000784c0ff */
[----:B------:R-:W-:Y:S01]  /*1ea0*/  @P2 SHF.R.U32.HI R3, RZ, 0x10, R5 ;  /* 0x00000010ff032819 */ /* 0x000fe20000011605 */
[----:B------:R-:W-:Y:S01]  /*1eb0*/  VOTEU.ANY UP0, P2 ;  /* 0x0000000000ff7886 */ /* 0x000fe20001000100 */
[----:B------:R-:W-:Y:S02]  /*1ec0*/  @P2 MOV R11, R4 ;  /* 0x00000004000b2202 */ /* 0x000fe40000000f00 */
[----:B------:R-:W-:Y:S02]  /*1ed0*/  @P2 R2UR.BROADCAST UR5, R3 ;  /* 0x00000000030522ca */ /* 0x000fe400008e0000 */
[----:B------:R-:W-:-:S11]  /*1ee0*/  @P2 LOP3.LUT R0, R5, 0xffff, RZ, 0xc0, !PT ;  /* 0x0000ffff05002812 */ /* 0x000fd600078ec0ff */
[----:B------:R-:W-:Y:S01]  /*1ef0*/  @UP0 UMOV UR36, UR5 ;  /* 0x0000000500240c82 */ /* 0x000fe20008000000 */
[----:B-1----:R-:W-:Y:S05]  /*1f00*/  @!P0 BRA `(.L_x_33) ;  /* 0x0000000000b88947 */ /* 0x002fea0003800000 */
[----:B------:R-:W4:Y:S01]  /*1f10*/  LDC.64 R4, c[0x0][0xb18] ;  /* 0x0002c600ff047b82 */ /* 0x000f220000000a00 */
[----:B------:R-:W-:-:S07]  /*1f20*/  ISETP.NE.AND P3, PT, R92, 0x1, PT ;  /* 0x000000015c00780c */ /* 0x000fce0003f65270 */
[----:B------:R-:W1:Y:S08]  /*1f30*/  LDC.64 R6, c[0x0][0xb10] ;  /* 0x0002c400ff067b82 */ /* 0x000e700000000a00 */
[----:B------:R-:W2:Y:S08]  /*1f40*/  LDC R16, c[0x0][0xb20] ;  /* 0x0002c800ff107b82 */ /* 0x000eb00000000800 */
[----:B------:R-:W3:Y:S01]  /*1f50*/  LDC R18, c[0x0][0xb0c] ;  /* 0x0002c300ff127b82 */ /* 0x000ee20000000800 */
[----:B----4-:R-:W-:Y:S01]  /*1f60*/  IMAD.HI.U32 R17, R8, R5, RZ ;  /* 0x0000000508117227 */ /* 0x010fe200078e00ff */
[----:B------:R-:W-:-:S03]  /*1f70*/  ISETP.NE.AND P0, PT, R4, 0x1, PT ;  /* 0x000000010400780c */ /* 0x000fc60003f05270 */
[----:B------:R-:W-:-:S03]  /*1f80*/  IMAD.HI.U32 R5, R0, R5, RZ ;  /* 0x0000000500057227 */ /* 0x000fc600078e00ff */
[----:B------:R-:W4:Y:S01]  /*1f90*/  LDC.64 R2, c[0x0][0xb28] ;  /* 0x0002ca00ff027b82 */ /* 0x000f220000000a00 */
[----:B-1----:R-:W-:-:S04]  /*1fa0*/  IMAD.HI.U32 R20, R9, R6, RZ ;  /* 0x0000000609147227 */ /* 0x002fc800078e00ff */
[----:B------:R-:W-:Y:S01]  /*1fb0*/  IMAD.HI.U32 R22, R11, R6, RZ ;  /* 0x000000060b167227 */ /* 0x000fe200078e00ff */
[----:B------:R-:W-:Y:S02]  /*1fc0*/  SHF.R.U32.HI R20, RZ, R7, R20 ;  /* 0x00000007ff147219 */ /* 0x000fe40000011614 */
[-C--:B--2---:R-:W-:Y:S02]  /*1fd0*/  SHF.R.U32.HI R17, RZ, R16.reuse, R17 ;  /* 0x00000010ff117219 */ /* 0x084fe40000011611 */
[----:B------:R-:W-:Y:S02]  /*1fe0*/  SHF.R.U32.HI R5, RZ, R16, R5 ;  /* 0x00000010ff057219 */ /* 0x000fe40000011605 */
[----:B------:R-:W-:Y:S02]  /*1ff0*/  SEL R17, R8, R17, !P0 ;  /* 0x0000001108117207 */ /* 0x000fe40004000000 */
[----:B------:R-:W-:Y:S02]  /*2000*/  SHF.R.U32.HI R22, RZ, R7, R22 ;  /* 0x00000007ff167219 */ /* 0x000fe40000011616 */
[----:B---3--:R-:W-:-:S02]  /*2010*/  ISETP.NE.AND P1, PT, R18, 0x1, PT ;  /* 0x000000011200780c */ /* 0x008fc40003f25270 */
[----:B------:R-:W-:Y:S02]  /*2020*/  SEL R5, R0, R5, !P0 ;  /* 0x0000000500057207 */ /* 0x000fe40004000000 */
[----:B------:R-:W-:Y:S02]  /*2030*/  SEL R19, R9, R20, !P1 ;  /* 0x0000001409137207 */ /* 0x000fe40004800000 */
[----:B------:R-:W-:Y:S01]  /*2040*/  SEL R7, R11, R22, !P1 ;  /* 0x000000160b077207 */ /* 0x000fe20004800000 */
[----:B----4-:R-:W-:-:S04]  /*2050*/  IMAD.HI.U32 R20, R17, R2, RZ ;  /* 0x0000000211147227 */ /* 0x010fc800078e00ff */
[----:B------:R-:W-:Y:S01]  /*2060*/  IMAD.HI.U32 R6, R19, R2, RZ ;  /* 0x0000000213067227 */ /* 0x000fe200078e00ff */
[----:B------:R-:W-:-:S04]  /*2070*/  @P3 SHF.R.U32.HI R17, RZ, R3, R20 ;  /* 0x00000003ff113219 */ /* 0x000fc80000011614 */
[----:B------:R-:W-:Y:S01]  /*2080*/  @P3 SHF.R.U32.HI R19, RZ, R3, R6 ;  /* 0x00000003ff133219 */ /* 0x000fe20000011606 */
[----:B------:R-:W-:-:S04]  /*2090*/  IMAD R17, R92, R17, RZ ;  /* 0x000000115c117224 */ /* 0x000fc800078e02ff */
[----:B------:R-:W-:Y:S01]  /*20a0*/  IMAD R6, R92, R19, RZ ;  /* 0x000000135c067224 */ /* 0x000fe200078e02ff */
[C---:B------:R-:W-:Y:S02]  /*20b0*/  ISETP.GE.AND P0, PT, R5.reuse, R17, PT ;  /* 0x000000110500720c */ /* 0x040fe40003f06270 */
[----:B------:R-:W-:Y:S02]  /*20c0*/  IADD3 R17, PT, PT, -R5, RZ, RZ ;  /* 0x000000ff05117210 */ /* 0x000fe40007ffe1ff */
[----:B------:R-:W-:Y:S01]  /*20d0*/  ISETP.GE.OR P0, PT, R7, R6, P0 ;  /* 0x000000060700720c */ /* 0x000fe20000706670 */
[----:B------:R-:W-:-:S04]  /*20e0*/  IMAD.HI.U32 R6, R5, R2, RZ ;  /* 0x0000000205067227 */ /* 0x000fc800078e00ff */
[----:B------:R-:W-:Y:S01]  /*20f0*/  IMAD R0, R4, R17, R0 ;  /* 0x0000001104007224 */ /* 0x000fe200078e0200 */
[----:B------:R-:W-:-:S04]  /*2100*/  SHF.R.U32.HI R6, RZ, R3, R6 ;  /* 0x00000003ff067219 */ /* 0x000fc80000011606 */
[----:B------:R-:W-:-:S03]  /*2110*/  SEL R6, R5, R6, !P3 ;  /* 0x0000000605067207 */ /* 0x000fc60005800000 */
[----:B------:R-:W-:-:S04]  /*2120*/  @!P0 IMAD.HI.U32 R16, R7, R2, RZ ;  /* 0x0000000207108227 */ /* 0x000fc800078e00ff */
[----:B------:R-:W-:Y:S01]  /*2130*/  IMAD.MOV R2, RZ, RZ, -R6 ;  /* 0x000000ffff027224 */ /* 0x000fe200078e0a06 */
[----:B------:R-:W-:-:S03]  /*2140*/  @!P0 SHF.R.U32.HI R16, RZ, R3, R16 ;  /* 0x00000003ff108219 */ /* 0x000fc60000011610 */
[----:B------:R-:W-:Y:S01]  /*2150*/  IMAD R2, R92, R2, R5 ;  /* 0x000000025c027224 */ /* 0x000fe200078e0205 */
[----:B------:R-:W-:-:S05]  /*2160*/  @!P0 SEL R3, R7, R16, !P3 ;  /* 0x0000001007038207 */ /* 0x000fca0005800000 */
[--C-:B------:R-:W-:Y:S02]  /*2170*/  @!P0 IMAD.IADD R6, R6, 0x1, -R3.reuse ;  /* 0x0000000106068824 */ /* 0x100fe400078e0a03 */
[----:B------:R-:W-:Y:S01]  /*2180*/  @!P0 IMAD R3, R2, R19, R3 ;  /* 0x0000001302038224 */ /* 0x000fe200078e0203 */
[----:B------:R-:W-:Y:S01]  /*2190*/  IADD3 R2, PT, PT, -R7, RZ, RZ ;  /* 0x000000ff07027210 */ /* 0x000fe20007ffe1ff */
[----:B------:R-:W-:Y:S02]  /*21a0*/  @!P0 IMAD R5, R92, R6, R7 ;  /* 0x000000065c058224 */ /* 0x000fe400078e0207 */
[----:B------:R-:W-:Y:S02]  /*21b0*/  @!P0 IMAD.MOV.U32 R7, RZ, RZ, R3 ;  /* 0x000000ffff078224 */ /* 0x000fe400078e0003 */
[----:B------:R-:W-:Y:S02]  /*21c0*/  IMAD R2, R18, R2, R11 ;  /* 0x0000000212027224 */ /* 0x000fe400078e020b */
[----:B------:R-:W-:-:S02]  /*21d0*/  IMAD R0, R5, R4, R0 ;  /* 0x0000000405007224 */ /* 0x000fc400078e0200 */
[----:B------:R-:W-:Y:S02]  /*21e0*/  IMAD R11, R7, R18, R2 ;  /* 0x00000012070b7224 */ /* 0x000fe400078e0202 */
.L_x_33:
[----:B------:R-:W1:Y:S02]  /*21f0*/  LDCU UR5, c[0x0][0xb30] ;  /* 0x00016600ff0577ac */ /* 0x000e640008000800 */
[----:B-1----:R-:W-:-:S09]  /*2200*/  UISETP.NE.AND UP0, UPT, UR5, 0x1, UPT ;  /* 0x000000010500788c */ /* 0x002fd2000bf05270 */
[----:B------:R-:W-:Y:S05]  /*2210*/  BRA.U UP0, `(.L_x_34) ;  /* 0x0000000100407547 */ /* 0x000fea000b800000 */
[----:B------:R-:W1:Y:S08]  /*2220*/  LDC.64 R4, c[0x0][0xb10] ;  /* 0x0002c400ff047b82 */ /* 0x000e700000000a00 */
[----:B------:R-:W2:Y:S08]  /*2230*/  LDC.64 R2, c[0x0][0xb18] ;  /* 0x0002c600ff027b82 */ /* 0x000eb00000000a00 */
[----:B------:R-:W3:Y:S08]  /*2240*/  LDC R6, c[0x0][0xb20] ;  /* 0x0002c800ff067b82 */ /* 0x000ef00000000800 */
[----:B------:R-:W4:Y:S01]  /*2250*/  LDC R16, c[0x0][0xb0c] ;  /* 0x0002c300ff107b82 */ /* 0x000f220000000800 */
[----:B-1----:R-:W-:-:S05]  /*2260*/  IMAD.HI.U32 R4, R11, R4, RZ ;  /* 0x000000040b047227 */ /* 0x002fca00078e00ff */
[----:B------:R-:W-:Y:S01]  /*2270*/  SHF.R.U32.HI R4, RZ, R5, R4 ;  /* 0x00000005ff047219 */ /* 0x000fe20000011604 */
[----:B--2---:R-:W-:Y:S01]  /*2280*/  IMAD.HI.U32 R3, R0, R3, RZ ;  /* 0x0000000300037227 */ /* 0x004fe200078e00ff */
[----:B------:R-:W-:-:S04]  /*2290*/  ISETP.NE.AND P0, PT, R2, 0x1, PT ;  /* 0x000000010200780c */ /* 0x000fc80003f05270 */
[----:B---3--:R-:W-:-:S04]  /*22a0*/  SHF.R.U32.HI R3, RZ, R6, R3 ;  /* 0x00000006ff037219 */ /* 0x008fc80000011603 */
[----:B------:R-:W-:Y:S02]  /*22b0*/  SEL R3, R0, R3, !P0 ;  /* 0x0000000300037207 */ /* 0x000fe40004000000 */
[----:B----4-:R-:W-:-:S04]  /*22c0*/  ISETP.NE.AND P1, PT, R16, 0x1, PT ;  /* 0x000000011000780c */ /* 0x010fc80003f25270 */
[----:B------:R-:W-:-:S05]  /*22d0*/  SEL R4, R11, R4, !P1 ;  /* 0x000000040b047207 */ /* 0x000fca0004800000 */
[----:B------:R-:W-:Y:S02]  /*22e0*/  IMAD.IADD R5, R3, 0x1, -R4 ;  /* 0x0000000103057824 */ /* 0x000fe400078e0a04 */
[----:B------:R-:W-:Y:S02]  /*22f0*/  IMAD.IADD R3, R4, 0x1, -R3 ;  /* 0x0000000104037824 */ /* 0x000fe400078e0a03 */
[----:B------:R-:W-:Y:S02]  /*2300*/  IMAD R11, R5, R16, R11 ;  /* 0x00000010050b7224 */ /* 0x000fe400078e020b */
[----:B------:R-:W-:-:S07]  /*2310*/  IMAD R0, R3, R2, R0 ;  /* 0x0000000203007224 */ /* 0x000fce00078e0200 */
.L_x_34:
[----:B------:R-:W-:Y:S01]  /*2320*/  VIADD R14, R14, 0x1 ;  /* 0x000000010e0e7836 */ /* 0x000fe20000000000 */
[----:B------:R-:W-:Y:S01]  /*2330*/  PLOP3.LUT P1, PT, PT, PT, PT, 0x80, 0x8 ;  /* 0x000000000008781c */ /* 0x000fe20003f2f070 */
[----:B------:R-:W-:Y:S02]  /*2340*/  IMAD.IADD R195, R11, 0x1, R192 ;  /* 0x000000010bc37824 */ /* 0x000fe400078e02c0 */
[----:B------:R-:W-:Y:S01]  /*2350*/  IMAD.IADD R193, R0, 0x1, R177 ;  /* 0x0000000100c17824 */ /* 0x000fe200078e02b1 */
[----:B------:R-:W-:-:S04]  /*2360*/  ISETP.NE.AND P0, PT, R14, 0x2, PT ;  /* 0x000000020e00780c */ /* 0x000fc80003f05270 */
[----:B------:R-:W-:Y:S02]  /*2370*/  SEL R2, RZ, 0x1, P0 ;  /* 0x00000001ff027807 */ /* 0x000fe40000000000 */
[----:B------:R-:W-:Y:S02]  /*2380*/  SEL R14, R14, RZ, P0 ;  /* 0x000000ff0e0e7207 */ /* 0x000fe40000000000 */
[----:B------:R-:W-:Y:S01]  /*2390*/  LOP3.LUT R13, R13, R2, RZ, 0x3c, !PT ;  /* 0x000000020d0d7212 */ /* 0x000fe200078e3cff */
[----:B------:R-:W-:Y:S06]  /*23a0*/  @P2 BRA `(.L_x_35) ;  /* 0xfffffff000402947 */ /* 0x000fec000383ffff */
[----:B------:R-:W-:Y:S01]  /*23b0*/  UIADD3 UR4, UPT, UPT, UR4, 0x18, URZ ;  /* 0x0000001804047890 */ /* 0x000fe2000fffe0ff */
[----:B------:R-:W-:-:S03]  /*23c0*/  SHF.L.U32 R3, R15, 0x1f, RZ ;  /* 0x0000001f0f037819 */ /* 0x000fc600000006ff */
[----:B------:R-:W-:-:S09]  /*23d0*/  ULEA UR5, UR13, UR4, 0x3 ;  /* 0x000000040d057291 */ /* 0x000fd2000f8e18ff */
[----:B------:R-:W1:Y:S02]  /*23e0*/  SYNCS.PHASECHK.TRANS64.TRYWAIT P0, [UR5], R3 ;  /* 0x00000003ff0075a7 */ /* 0x000e640008001105 */
[----:B-1----:R-:W-:Y:S05]  /*23f0*/  @!P0 BRA `(.L_x_36) ;  /* 0x0000005000c88947 */ /* 0x002fea0003800000 */
.L_x_98:
[----:B------:R-:W-:-:S04]  /*2400*/  UIADD3 UR6, UPT, UPT, UR13, 0x1, URZ ;  /* 0x000000010d067890 */ /* 0x000fc8000fffe0ff */
[----:B------:R-:W-:-:S04]  /*2410*/  UISETP.NE.AND UP0, UPT, UR6, 0x3, UPT ;  /* 0x000000030600788c */ /* 0x000fc8000bf05270 */
[----:B------:R-:W-:Y:S02]  /*2420*/  USEL UR7, URZ, 0x1, UP0 ;  /* 0x00000001ff077887 */ /* 0x000fe40008000000 */
[----:B------:R-:W-:-:S04]  /*2430*/  USEL UR6, UR6, URZ, UP0 ;  /* 0x000000ff06067287 */ /* 0x000fc80008000000 */
[----:B------:R-:W-:Y:S01]  /*2440*/  ULEA UR5, UR6, UR4, 0x3 ;  /* 0x0000000406057291 */ /* 0x000fe2000f8e18ff */
[----:B------:R-:W-:-:S04]  /*2450*/  LOP3.LUT R15, R15, UR7, RZ, 0x3c, !PT ;  /* 0x000000070f0f7c12 */ /* 0x000fc8000f8e3cff */
[----:B-1----:R-:W-:-:S04]  /*2460*/  SHF.L.U32 R3, R15, 0x1f, RZ ;  /* 0x0000001f0f037819 */ /* 0x002fc800000006ff */
[----:B------:R-:W1:Y:S02]  /*2470*/  SYNCS.PHASECHK.TRANS64.TRYWAIT P0, [UR5], R3 ;  /* 0x00000003ff0075a7 */ /* 0x000e640008001105 */
[----:B-1----:R-:W-:Y:S05]  /*2480*/  @!P0 BRA `(.L_x_37) ;  /* 0x0000005000bc8947 */ /* 0x002fea0003800000 */
.L_x_100:
[----:B------:R-:W-:-:S04]  /*2490*/  UIADD3 UR6, UPT, UPT, UR6, 0x1, URZ ;  /* 0x0000000106067890 */ /* 0x000fc8000fffe0ff */
[----:B------:R-:W-:-:S04]  /*24a0*/  UISETP.NE.AND UP0, UPT, UR6, 0x3, UPT ;  /* 0x000000030600788c */ /* 0x000fc8000bf05270 */
[----:B------:R-:W-:Y:S02]  /*24b0*/  USEL UR5, URZ, 0x1, UP0 ;  /* 0x00000001ff057887 */ /* 0x000fe40008000000 */
[----:B------:R-:W-:-:S04]  /*24c0*/  USEL UR6, UR6, URZ, UP0 ;  /* 0x000000ff06067287 */ /* 0x000fc80008000000 */
[----:B------:R-:W-:Y:S01]  /*24d0*/  ULEA UR6, UR6, UR4, 0x3 ;  /* 0x0000000406067291 */ /* 0x000fe2000f8e18ff */
[----:B-1----:R-:W-:-:S04]  /*24e0*/  LOP3.LUT R3, R15, UR5, RZ, 0x3c, !PT ;  /* 0x000000050f037c12 */ /* 0x002fc8000f8e3cff */
[----:B------:R-:W-:Y:S01]  /*24f0*/  SHF.L.U32 R3, R3, 0x1f, RZ ;  /* 0x0000001f03037819 */ /* 0x000fe200000006ff */
[----:B------:R-:W-:-:S07]  /*2500*/  IMAD.U32 R0, RZ, RZ, UR6 ;  /* 0x00000006ff007e24 */ /* 0x000fce000f8e00ff */
.L_x_38:
[----:B-1----:R1:W2:Y:S02]  /*2510*/  SYNCS.PHASECHK.TRANS64.TRYWAIT P0, [R0+URZ], R3 ;  /* 0x00000003000075a7 */ /* 0x0022a400080011ff */
[----:B--2---:R-:W-:Y:S05]  /*2520*/  @!P0 NANOSLEEP.SYNCS 0x989680 ;  /* 0x009896800000895d */ /* 0x004fea0003900000 */
[----:B------:R-:W2:Y:S02]  /*2530*/  @!P0 SYNCS.PHASECHK.TRANS64 P0, [R0+URZ], R3 ;  /* 0x00000003000085a7 */ /* 0x000ea400080010ff */
[----:B--2---:R-:W-:Y:S05]  /*2540*/  @P0 EXIT ;  /* 0x000000000000094d */ /* 0x004fea0003800000 */
[----:B------:R-:W-:Y:S05]  /*2550*/  BRA `(.L_x_38) ;  /* 0xfffffffc00ec7947 */ /* 0x000fea000383ffff */
.L_x_17:
[----:B------:R-:W-:-:S04]  /*2560*/  UISETP.NE.AND UP1, UPT, UR37, URZ, UPT ;  /* 0x000000ff2500728c */ /* 0x000fc8000bf25270 */
[----:B------:R-:W-:-:S09]  /*2570*/  UISETP.NE.OR UP1, UPT, UR8, 0x1, UP1 ;  /* 0x000000010800788c */ /* 0x000fd20008f25670 */
[----:B------:R-:W-:Y:S05]  /*2580*/  BRA.U UP1, `(.L_x_39) ;  /* 0x0000000501487547 */ /* 0x000fea000b800000 */
[----:B------:R-:W-:Y:S01]  /*2590*/  ISETP.NE.AND P2, PT, R0, RZ, PT ;  /* 0x000000ff0000720c */ /* 0x000fe20003f45270 */
[----:B------:R-:W-:Y:S01]  /*25a0*/  IMAD.MOV.U32 R12, RZ, RZ, 0x1 ;  /* 0x00000001ff0c7424 */ /* 0x000fe200078e00ff */
[----:B------:R-:W-:Y:S02]  /*25b0*/  CS2R R10, SRZ ;  /* 0x00000000000a7805 */ /* 0x000fe4000001ff00 */
[----:B------:R-:W-:Y:S01]  /*25c0*/  CS2R R8, SRZ ;  /* 0x0000000000087805 */ /* 0x000fe2000001ff00 */
[----:B------:R-:W-:Y:S01]  /*25d0*/  UMOV UR4, 0x400 ;  /* 0x0000040000047882 */ /* 0x000fe20000000000 */
[----:B------:R-:W-:Y:S01]  /*25e0*/  UMOV UR6, URZ ;  /* 0x000000ff00067c82 */ /* 0x000fe20008000000 */
[----:B------:R-:W-:-:S12]  /*25f0*/  ULEA UR37, UR37, UR4, 0x18 ;  /* 0x0000000425257291 */ /* 0x000fd8000f8ec0ff */
.L_x_43:
[----:B------:R-:W-:Y:S02]  /*2600*/  LEA R2, R8, UR37, 0x3 ;  /* 0x0000002508027c11 */ /* 0x000fe4000f8e18ff */
[----:B------:R-:W-:-:S03]  /*2610*/  SHF.L.U32 R5, R9, 0x1f, RZ ;  /* 0x0000001f09057819 */ /* 0x000fc600000006ff */
[----:B------:R-:W-:Y:S01]  /*2620*/  VIADD R4, R2, 0xc0 ;  /* 0x000000c002047836 */ /* 0x000fe20000000000 */
[----:B------:R-:W1:Y:S02]  /*2630*/  SYNCS.PHASECHK.TRANS64.TRYWAIT P0, [R2+URZ+0xb0], R5 ;  /* 0x0000b005020075a7 */ /* 0x000e6400080011ff */
[----:B-1----:R-:W-:Y:S05]  /*2640*/  @!P0 BRA `(.L_x_40) ;  /* 0x0000005000648947 */ /* 0x002fea0003800000 */
.L_x_101:
[----:B------:R-:W-:Y:S01]  /*2650*/  ULEA UR5, UR6, UR37, 0x3 ;  /* 0x0000002506057291 */ /* 0x000fe2000f8e18ff */
[----:B------:R-:W-:Y:S02]  /*2660*/  PRMT R4, RZ, 0x654, R4 ;  /* 0x00000654ff047816 */ /* 0x000fe40000000004 */
[----:B-1----:R-:W-:Y:S01]  /*2670*/  SHF.L.U32 R5, R12, 0x1f, RZ ;  /* 0x0000001f0c057819 */ /* 0x002fe200000006ff */
[----:B------:R-:W-:Y:S01]  /*2680*/  UIADD3 UR4, UPT, UPT, UR5, 0x50, URZ ;  /* 0x0000005005047890 */ /* 0x000fe2000fffe0ff */
[----:B------:R1:W-:Y:S05]  /*2690*/  SYNCS.ARRIVE.TRANS64.RED.A1T0 RZ, [R4+URZ], RZ ;  /* 0x000000ff04ff79a7 */ /* 0x0003ea00081004ff */
[----:B------:R-:W-:Y:S01]  /*26a0*/  IMAD.U32 R7, RZ, RZ, UR4 ;  /* 0x00000004ff077e24 */ /* 0x000fe2000f8e00ff */
[----:B------:R-:W2:Y:S04]  /*26b0*/  SYNCS.PHASECHK.TRANS64.TRYWAIT P0, [UR5+0x60], R5 ;  /* 0x00006005ff0075a7 */ /* 0x000ea80008001105 */
[----:B------:R-:W-:Y:S01]  /*26c0*/  PRMT R6, R0, 0x654, R7 ;  /* 0x0000065400067816 */ /* 0x000fe20000000007 */
[----:B-1----:R-:W-:Y:S01]  /*26d0*/  @!P2 IMAD.MOV.U32 R4, RZ, RZ, 0x10 ;  /* 0x00000010ff04a424 */ /* 0x002fe200078e00ff */
[----:B--2---:R-:W-:Y:S06]  /*26e0*/  @!P0 BRA `(.L_x_41) ;  /* 0x0000005000508947 */ /* 0x004fec0003800000 */
.L_x_103:
[----:B------:R-:W-:Y:S01]  /*26f0*/  ULEA UR4, UR6, UR37, 0x4 ;  /* 0x0000002506047291 */ /* 0x000fe2000f8e20ff */
[----:B------:R-:W-:Y:S01]  /*2700*/  SEL R3, R6, R3, !P2 ;  /* 0x0000000306037207 */ /* 0x000fe20005000000 */
[----:B------:R-:W-:Y:S01]  /*2710*/  UIADD3 UR5, UPT, UPT, UR5, 0x50, URZ ;  /* 0x0000005005057890 */ /* 0x000fe2000fffe0ff */
[----:B-1----:R-:W-:Y:S01]  /*2720*/  LEA R2, R11, UR37, 0x3 ;  /* 0x000000250b027c11 */ /* 0x002fe2000f8e18ff */
[----:B------:R-:W-:Y:S01]  /*2730*/  UIADD3 UR4, UPT, UPT, UR4, 0xe0, URZ ;  /* 0x000000e004047890 */ /* 0x000fe2000fffe0ff */
[----:B------:R-:W-:Y:S01]  /*2740*/  SHF.L.U32 R5, R10, 0x1f, RZ ;  /* 0x0000001f0a057819 */ /* 0x000fe200000006ff */
[----:B------:R1:W-:Y:S01]  /*2750*/  @!P2 SYNCS.ARRIVE.TRANS64.RED RZ, [R3+URZ], R4 ;  /* 0x0000000403ffa9a7 */ /* 0x0003e200080004ff */
[----:B------:R-:W-:Y:S01]  /*2760*/  UIADD3 UR6, UPT, UPT, UR6, 0x1, URZ ;  /* 0x0000000106067890 */ /* 0x000fe2000fffe0ff */
[----:B------:R-:W-:-:S03]  /*2770*/  VIADD R8, R8, 0x1 ;  /* 0x0000000108087836 */ /* 0x000fc60000000000 */
[----:B------:R-:W-:Y:S02]  /*2780*/  UISETP.NE.AND UP0, UPT, UR6, 0x2, UPT ;  /* 0x000000020600788c */ /* 0x000fe4000bf05270 */
[----:B------:R-:W-:Y:S06]  /*2790*/  UGETNEXTWORKID.BROADCAST [UR4], [UR5] ;  /* 0x00000000040073ca */ /* 0x000fec0008000100 */
[----:B------:R-:W-:Y:S01]  /*27a0*/  USEL UR4, URZ, 0x1, UP0 ;  /* 0x00000001ff047887 */ /* 0x000fe20008000000 */
[----:B------:R-:W-:Y:S01]  /*27b0*/  ISETP.NE.AND P0, PT, R8, 0x2, PT ;  /* 0x000000020800780c */ /* 0x000fe20003f05270 */
[----:B------:R-:W-:Y:S01]  /*27c0*/  USEL UR6, UR6, URZ, UP0 ;  /* 0x000000ff06067287 */ /* 0x000fe20008000000 */
[----:B------:R-:W2:Y:S03]  /*27d0*/  SYNCS.PHASECHK.TRANS64.TRYWAIT P1, [R2+URZ+0x50], R5 ;  /* 0x00005005020075a7 */ /* 0x000ea600080211ff */
[----:B------:R-:W-:Y:S01]  /*27e0*/  LOP3.LUT R12, R12, UR4, RZ, 0x3c, !PT ;  /* 0x000000040c0c7c12 */ /* 0x000fe2000f8e3cff */
[----:B-12---:R-:W-:Y:S07]  /*27f0*/  @!P1 BRA `(.L_x_42) ;  /* 0x0000005000249947 */ /* 0x006fee0003800000 */
.L_x_104:
[C---:B------:R-:W-:Y:S01]  /*2800*/  LEA R4, R11.reuse, UR37, 0x4 ;  /* 0x000000250b047c11 */ /* 0x040fe2000f8e20ff */
[----:B-1----:R-:W-:Y:S01]  /*2810*/  VIADD R2, R2, 0x60 ;  /* 0x0000006002027836 */ /* 0x002fe20000000000 */
[----:B------:R-:W-:Y:S01]  /*2820*/  SEL R8, R8, RZ, P0 ;  /* 0x000000ff08087207 */ /* 0x000fe20000000000 */
[----:B------:R-:W-:-:S03]  /*2830*/  VIADD R11, R11, 0x1 ;  /* 0x000000010b0b7836 */ /* 0x000fc60000000000 */
[----:B------:R-:W1:Y:S01]  /*2840*/  LDS.128 R4, [R4+0xe0] ;  /* 0x0000e00004047984 */ /* 0x000e620000000c00 */
[----:B------:R-:W-:Y:S02]  /*2850*/  PRMT R2, RZ, 0x654, R2 ;  /* 0x00000654ff027816 */ /* 0x000fe40000000002 */
[C---:B------:R-:W-:Y:S01]  /*2860*/  ISETP.NE.AND P1, PT, R11.reuse, 0x2, PT ;  /* 0x000000020b00780c */ /* 0x040fe20003f25270 */
[----:B------:R-:W-:Y:S01]  /*2870*/  @!PT LDS RZ, [RZ] ;  /* 0x00000000fffff984 */ /* 0x000fe20000000800 */
[----:B------:R-:W-:Y:S01]  /*2880*/  @!PT LDS RZ, [RZ] ;  /* 0x00000000fffff984 */ /* 0x000fe20000000800 */
[----:B------:R-:W-:Y:S01]  /*2890*/  @!PT LDS RZ, [RZ] ;  /* 0x00000000fffff984 */ /* 0x000fe20000000800 */
[----:B------:R-:W-:Y:S01]  /*28a0*/  @!PT LDS RZ, [RZ] ;  /* 0x00000000fffff984 */ /* 0x000fe20000000800 */
[----:B------:R2:W-:Y:S06]  /*28b0*/  MEMBAR.ALL.CTA ;  /* 0x0000000000007992 */ /* 0x0005ec0000008000 */
[----:B--2---:R-:W2:Y:S01]  /*28c0*/  FENCE.VIEW.ASYNC.S ;  /* 0x00000000000073c6 */ /* 0x004ea20000000000 */
[----:B------:R-:W-:Y:S01]  /*28d0*/  SEL R11, R11, RZ, P1 ;  /* 0x000000ff0b0b7207 */ /* 0x000fe20000800000 */
[----:B--2---:R2:W-:Y:S01]  /*28e0*/  SYNCS.ARRIVE.TRANS64.RED.A1T0 RZ, [R2+URZ], RZ ;  /* 0x000000ff02ff79a7 */ /* 0x0045e200081004ff */
[----:B-1----:R-:W-:-:S02]  /*28f0*/  LOP3.LUT P3, RZ, R6, 0x1, RZ, 0xc0, !PT ;  /* 0x0000000106ff7812 */ /* 0x002fc4000786c0ff */
[----:B------:R-:W-:-:S04]  /*2900*/  SEL R5, RZ, 0x1, P1 ;  /* 0x00000001ff057807 */ /* 0x000fc80000800000 */
[----:B------:R-:W-:Y:S02]  /*2910*/  LOP3.LUT R10, R10, R5, RZ, 0x3c, !PT ;  /* 0x000000050a0a7212 */ /* 0x000fe400078e3cff */
[----:B--2---:R-:W-:-:S04]  /*2920*/  SEL R2, RZ, 0x1, P0 ;  /* 0x00000001ff027807 */ /* 0x004fc80000000000 */
[----:B------:R-:W-:Y:S01]  /*2930*/  LOP3.LUT R9, R9, R2, RZ, 0x3c, !PT ;  /* 0x0000000209097212 */ /* 0x000fe200078e3cff */
[----:B------:R-:W-:Y:S06]  /*2940*/  @P3 BRA `(.L_x_43) ;  /* 0xfffffffc002c3947 */ /* 0x000fec000383ffff */
[----:B------:R-:W-:Y:S01]  /*2950*/  ULEA UR5, UR6, UR37, 0x3 ;  /* 0x0000002506057291 */ /* 0x000fe2000f8e18ff */
[----:B------:R-:W-:-:S08]  /*2960*/  SHF.L.U32 R3, R12, 0x1f, RZ ;  /* 0x0000001f0c037819 */ /* 0x000fd000000006ff */
[----:B------:R-:W1:Y:S02]  /*2970*/  SYNCS.PHASECHK.TRANS64 P0, [UR5+0x60], R3 ;  /* 0x00006003ff0075a7 */ /* 0x000e640008001005 */
[----:B-1----:R-:W-:Y:S05]  /*2980*/  @P0 BRA `(.L_x_44) ;  /* 0x0000000000080947 */ /* 0x002fea0003800000 */
[----:B------:R-:W1:Y:S02]  /*2990*/  SYNCS.PHASECHK.TRANS64.TRYWAIT P0, [UR5+0x60], R3 ;  /* 0x00006003ff0075a7 */ /* 0x000e640008001105 */
[----:B-1----:R-:W-:Y:S05]  /*29a0*/  @!P0 BRA `(.L_x_45) ;  /* 0x0000004c00cc8947 */ /* 0x002fea0003800000 */
.L_x_44:
[----:B------:R-:W-:-:S04]  /*29b0*/  UIADD3 UR4, UPT, UPT, UR6, 0x1, URZ ;  /* 0x0000000106047890 */ /* 0x000fc8000fffe0ff */
[----:B------:R-:W-:-:S04]  /*29c0*/  UISETP.NE.AND UP0, UPT, UR4, 0x2, UPT ;  /* 0x000000020400788c */ /* 0x000fc8000bf05270 */
[----:B------:R-:W-:Y:S02]  /*29d0*/  USEL UR7, URZ, 0x1, UP0 ;  /* 0x00000001ff077887 */ /* 0x000fe40008000000 */
[----:B------:R-:W-:-:S04]  /*29e0*/  USEL UR4, UR4, URZ, UP0 ;  /* 0x000000ff04047287 */ /* 0x000fc80008000000 */
[----:B------:R-:W-:Y:S01]  /*29f0*/  ULEA UR4, UR4, UR37, 0x3 ;  /* 0x0000002504047291 */ /* 0x000fe2000f8e18ff */
[----:B-1----:R-:W-:-:S04]  /*2a00*/  LOP3.LUT R3, R12, UR7, RZ, 0x3c, !PT ;  /* 0x000000070c037c12 */ /* 0x002fc8000f8e3cff */
[----:B------:R-:W-:-:S04]  /*2a10*/  SHF.L.U32 R0, R3, 0x1f, RZ ;  /* 0x0000001f03007819 */ /* 0x000fc800000006ff */
[----:B------:R-:W1:Y:S02]  /*2a20*/  SYNCS.PHASECHK.TRANS64 P0, [UR4+0x60], R0 ;  /* 0x00006000ff0075a7 */ /* 0x000e640008001004 */
[----:B-1----:R-:W-:Y:S05]  /*2a30*/  @P0 EXIT ;  /* 0x000000000000094d */ /* 0x002fea0003800000 */
[----:B------:R-:W-:Y:S02]  /*2a40*/  SHF.L.U32 R3, R3, 0x1f, RZ ;  /* 0x0000001f03037819 */ /* 0x000fe400000006ff */
[----:B------:R-:W-:-:S07]  /*2a50*/  MOV R0, UR4 ;  /* 0x0000000400007c02 */ /* 0x000fce0008000f00 */
.L_x_46:
[----:B-1----:R1:W2:Y:S02]  /*2a60*/  SYNCS.PHASECHK.TRANS64.TRYWAIT P0, [R0+URZ+0x60], R3 ;  /* 0x00006003000075a7 */ /* 0x0022a400080011ff */
[----:B--2---:R-:W-:Y:S05]  /*2a70*/  @!P0 NANOSLEEP.SYNCS 0x989680 ;  /* 0x009896800000895d */ /* 0x004fea0003900000 */
[----:B------:R-:W2:Y:S02]  /*2a80*/  @!P0 SYNCS.PHASECHK.TRANS64 P0, [R0+URZ+0x60], R3 ;  /* 0x00006003000085a7 */ /* 0x000ea400080010ff */
[----:B--2---:R-:W-:Y:S05]  /*2a90*/  @P0 EXIT ;  /* 0x000000000000094d */ /* 0x004fea0003800000 */
[----:B------:R-:W-:Y:S05]  /*2aa0*/  BRA `(.L_x_46) ;  /* 0xfffffffc00ec7947 */ /* 0x000fea000383ffff */
.L_x_39:
[----:B------:R-:W-:-:S09]  /*2ab0*/  UISETP.NE.AND UP1, UPT, UR8, URZ, UPT ;  /* 0x000000ff0800728c */ /* 0x000fd2000bf25270 */
[----:B------:R-:W-:Y:S05]  /*2ac0*/  BRA.U UP1, `(.L_x_47) ;  /* 0x0000001101247547 */ /* 0x000fea000b800000 */
[----:B------:R-:W-:Y:S01]  /*2ad0*/  UMOV UR4, 0x40 ;  /* 0x0000004000047882 */ /* 0x000fe20000000000 */
[----:B------:R-:W-:Y:S01]  /*2ae0*/  NOP ;  /* 0x0000000000007918 */ /* 0x000fe20000000000 */
[----:B------:R-:W-:Y:S01]  /*2af0*/  ULEA UR4, UR37, UR4, 0x18 ;  /* 0x0000000425047291 */ /* 0x000fe2000f8ec0ff */
[----:B------:R-:W-:Y:S02]  /*2b00*/  UMOV UR5, 0x400 ;  /* 0x0000040000057882 */ /* 0x000fe40000000000 */
[----:B------:R-:W-:-:S06]  /*2b10*/  ULEA UR37, UR37, UR5, 0x18 ;  /* 0x0000000525257291 */ /* 0x000fcc000f8ec0ff */
[----:B------:R-:W1:Y:S02]  /*2b20*/  LDS.U8 R0, [UR4+0x1c] ;  /* 0x00001c04ff007984 */ /* 0x000e640008000000 */
[----:B-1----:R-:W-:-:S13]  /*2b30*/  ISETP.NE.AND P0, PT, R0, RZ, PT ;  /* 0x000000ff0000720c */ /* 0x002fda0003f05270 */
[----:B------:R-:W-:Y:S05]  /*2b40*/  @P0 BRA `(.L_x_48) ;  /* 0x0000000000580947 */ /* 0x000fea0003800000 */
[----:B------:R-:W-:-:S13]  /*2b50*/  ELECT P0, URZ, PT ;  /* 0x0000000000ff782f */ /* 0x000fda0003800000 */
[----:B------:R-:W-:Y:S05]  /*2b60*/  @!P0 BRA `(.L_x_49) ;  /* 0x0000000000608947 */ /* 0x000fea0003800000 */
[----:B------:R-:W-:Y:S01]  /*2b70*/  UMOV UR5, 0x10 ;  /* 0x0000001000057882 */ /* 0x000fe20000000000 */
[----:B------:R-:W-:Y:S01]  /*2b80*/  HFMA2 R0, -RZ, RZ, 0, 5.9604644775390625e-08 ;  /* 0x00000001ff007431 */ /* 0x000fe200000001ff */
[----:B------:R-:W-:-:S03]  /*2b90*/  MOV R2, 0xffff ;  /* 0x0000ffff00027802 */ /* 0x000fc60000000f00 */
[----:B------:R-:W-:Y:S04]  /*2ba0*/  DEPBAR.LE SB1, 0x36 ;  /* 0x00009d800000791a */ /* 0x000fe80000000000 */
[----:B------:R-:W1:Y:S02]  /*2bb0*/  UTCATOMSWS.FIND_AND_SET.ALIGN UP0, UR5, UR5 ;  /* 0x00000005000575e3 */ /* 0x000e640008000800 */
[----:B-1----:R-:W-:Y:S01]  /*2bc0*/  MOV R3, UR5 ;  /* 0x0000000500037c02 */ /* 0x002fe20008000f00 */
[----:B------:R-:W-:Y:S06]  /*2bd0*/  BRA.U UP0, `(.L_x_50) ;  /* 0x0000000100187547 */ /* 0x000fec000b800000 */
.L_x_51:
[----:B------:R-:W-:Y:S05]  /*2be0*/  NANOSLEEP 0x64 ;  /* 0x000000640000795d */ /* 0x000fea0003800000 */
[----:B------:R-:W-:-:S05]  /*2bf0*/  UMOV UR5, 0x10 ;  /* 0x0000001000057882 */ /* 0x000fca0000000000 */
[----:B------:R-:W-:Y:S04]  /*2c00*/  DEPBAR.LE SB1, 0x36 ;  /* 0x00009d800000791a */ /* 0x000fe80000000000 */
[----:B------:R-:W1:Y:S02]  /*2c10*/  UTCATOMSWS.FIND_AND_SET.ALIGN UP0, UR5, UR5 ;  /* 0x00000005000575e3 */ /* 0x000e640008000800 */
[----:B-1----:R-:W-:Y:S01]  /*2c20*/  MOV R3, UR5 ;  /* 0x0000000500037c02 */ /* 0x002fe20008000f00 */
[----:B------:R-:W-:Y:S05]  /*2c30*/  BRA.U !UP0, `(.L_x_51) ;  /* 0xfffffffd08e87547 */ /* 0x000fea000b83ffff */
.L_x_50:
[-C--:B------:R-:W-:Y:S02]  /*2c40*/  SHF.L.U32 R2, R2, R3.reuse, RZ ;  /* 0x0000000302027219 */ /* 0x080fe400000006ff */
[----:B------:R-:W-:Y:S01]  /*2c50*/  SHF.L.U32 R0, R0, R3, RZ ;  /* 0x0000000300007219 */ /* 0x000fe200000006ff */
[----:B------:R-:W-:Y:S02]  /*2c60*/  IMAD.SHL.U32 R3, R3, 0x20, RZ ;  /* 0x0000002003037824 */ /* 0x000fe400078e00ff */
[----:B------:R1:W-:Y:S04]  /*2c70*/  ATOMS.OR RZ, [UR4+0x14], R2 ;  /* 0x00001402ffff798c */ /* 0x0003e8000b000004 */
[----:B------:R1:W-:Y:S04]  /*2c80*/  ATOMS.OR RZ, [UR4+0x18], R0 ;  /* 0x00001800ffff798c */ /* 0x0003e8000b000004 */
[----:B------:R1:W-:Y:S01]  /*2c90*/  STS [UR37+0x100], R3 ;  /* 0x00010003ff007988 */ /* 0x0003e20008000825 */
[----:B------:R-:W-:Y:S05]  /*2ca0*/  BRA `(.L_x_49) ;  /* 0x0000000000107947 */ /* 0x000fea0003800000 */
.L_x_48:
[----:B------:R-:W-:Y:S02]  /*2cb0*/  MOV R0, 0xffffffff ;  /* 0xffffffff00007802 */ /* 0x000fe40000000f00 */
[----:B------:R-:W-:-:S03]  /*2cc0*/  MOV R2, 0x2cf0 ;  /* 0x00002cf000027802 */ /* 0x000fc60000000f00 */
[----:B------:R1:W-:Y:S04]  /*2cd0*/  STS [UR37+0x100], R0 ;  /* 0x00010000ff007988 */ /* 0x0003e80008000825 */
[----:B-1-3-5:R-:W-:Y:S05]  /*2ce0*/  CALL.REL.NOINC `($__internal_1_$__cuda_sm10x_tcgen05_guardrail_trap_phase_invalid_during_alloc) ;  /* 0x00000050004c7944 */ /* 0x02afea0003c00000 */
.L_x_49:
[----:B------:R-:W-:Y:S05]  /*2cf0*/  WARPSYNC.ALL ;  /* 0x0000000000007948 */ /* 0x000fea0003800000 */
[----:B------:R-:W2:Y:S01]  /*2d00*/  S2UR UR9, SR_CgaCtaId ;  /* 0x00000000000979c3 */ /* 0x000ea20000008800 */
[----:B------:R-:W-:Y:S01]  /*2d10*/  UMOV UR4, 0x400 ;  /* 0x0000040000047882 */ /* 0x000fe20000000000 */
[----:B------:R-:W-:-:S06]  /*2d20*/  NOP ;  /* 0x0000000000007918 */ /* 0x000fcc0000000000 */
[----:B------:R-:W-:Y:S06]  /*2d30*/  BAR.ARV 0x6, 0xa0 ;  /* 0x0182800000007b1d */ /* 0x000fec0000002000 */
[----:B------:R-:W4:Y:S01]  /*2d40*/  LDCU UR5, c[0x0][0x38c] ;  /* 0x00007180ff0577ac */ /* 0x000f220008000800 */
[----:B------:R-:W-:Y:S01]  /*2d50*/  IMAD.MOV.U32 R11, RZ, RZ, 0x1 ;  /* 0x00000001ff0b7424 */ /* 0x000fe200078e00ff */
[----:B------:R-:W-:Y:S01]  /*2d60*/  CS2R R8, SRZ ;  /* 0x0000000000087805 */ /* 0x000fe2000001ff00 */
[----:B------:R-:W-:Y:S01]  /*2d70*/  IMAD.MOV.U32 R10, RZ, RZ, RZ ;  /* 0x000000ffff0a7224 */ /* 0x000fe200078e00ff */
[----:B------:R-:W-:Y:S01]  /*2d80*/  UMOV UR12, URZ ;  /* 0x000000ff000c7c82 */ /* 0x000fe20008000000 */
[----:B------:R-:W-:Y:S01]  /*2d90*/  UMOV UR11, URZ ;  /* 0x000000ff000b7c82 */ /* 0x000fe20008000000 */
[----:B------:R-:W-:Y:S01]  /*2da0*/  UMOV UR30, 0x0 ;  /* 0x00000000001e7882 */ /* 0x000fe20000000000 */
[----:B------:R-:W-:Y:S01]  /*2db0*/  UMOV UR31, 0x8140010 ;  /* 0x08140010001f7882 */ /* 0x000fe20000000000 */
[----:B------:R-:W-:Y:S01]  /*2dc0*/  UMOV UR28, 0x0 ;  /* 0x00000000001c7882 */ /* 0x000fe20000000000 */
[----:B------:R-:W-:Y:S01]  /*2dd0*/  UMOV UR29, 0x8140010 ;  /* 0x08140010001d7882 */ /* 0x000fe20000000000 */
[----:B--2---:R-:W-:Y:S01]  /*2de0*/  ULEA UR9, UR9, UR4, 0x18 ;  /* 0x0000000409097291 */ /* 0x004fe2000f8ec0ff */
[----:B------:R-:W2:Y:S03]  /*2df0*/  LDCU UR4, c[0x0][0x38c] ;  /* 0x00007180ff0477ac */ /* 0x000ea60008000800 */
[----:B------:R-:W-:Y:S01]  /*2e00*/  UIADD3 UR10, UPT, UPT, UR9, 0x5200, URZ ;  /* 0x00005200090a7890 */ /* 0x000fe2000fffe0ff */
[----:B------:R-:W-:-:S04]  /*2e10*/  UMOV UR26, 0x0 ;  /* 0x00000000001a7882 */ /* 0x000fc80000000000 */
[----:B-1----:R-:W1:Y:S01]  /*2e20*/  LDS R0, [UR9+0x100] ;  /* 0x00010009ff007984 */ /* 0x002e620008000800 */
[----:B------:R-:W-:Y:S01]  /*2e30*/  USHF.R.U32.HI UR10, URZ, 0x4, UR10 ;  /* 0x00000004ff0a7899 */ /* 0x000fe2000801160a */
[----:B------:R-:W-:Y:S01]  /*2e40*/  UMOV UR27, 0x8140010 ;  /* 0x08140010001b7882 */ /* 0x000fe20000000000 */
[----:B------:R-:W-:Y:S02]  /*2e50*/  UMOV UR24, 0x0 ;  /* 0x0000000000187882 */ /* 0x000fe40000000000 */
[----:B------:R-:W-:Y:S01]  /*2e60*/  ULOP3.LUT UR10, UR10, 0x3fff, URZ, 0xc0, !UPT ;  /* 0x00003fff0a0a7892 */ /* 0x000fe2000f8ec0ff */
[----:B------:R-:W-:Y:S01]  /*2e70*/  UMOV UR25, 0x8140010 ;  /* 0x0814001000197882 */ /* 0x000fe20000000000 */
[----:B------:R-:W-:Y:S01]  /*2e80*/  UMOV UR22, 0x0 ;  /* 0x0000000000167882 */ /* 0x000fe20000000000 */
[----:B------:R-:W-:Y:S01]  /*2e90*/  UMOV UR23, 0x8140010 ;  /* 0x0814001000177882 */ /* 0x000fe20000000000 */
[----:B------:R-:W-:Y:S01]  /*2ea0*/  UMOV UR20, 0x0 ;  /* 0x0000000000147882 */ /* 0x000fe20000000000 */
[----:B--2---:R-:W-:Y:S01]  /*2eb0*/  UIADD3 UR4, UPT, UPT, UR4, 0xff, URZ ;  /* 0x000000ff04047890 */ /* 0x004fe2000fffe0ff */
[----:B------:R-:W-:Y:S01]  /*2ec0*/  UMOV UR21, 0x8140010 ;  /* 0x0814001000157882 */ /* 0x000fe20000000000 */
[----:B------:R-:W-:-:S02]  /*2ed0*/  ULOP3.LUT UR10, UR10, 0x10000, URZ, 0xfc, !UPT ;  /* 0x000100000a0a7892 */ /* 0x000fc4000f8efcff */
[----:B------:R-:W-:Y:S02]  /*2ee0*/  USHF.R.S32.HI UR8, URZ, 0x1f, UR4 ;  /* 0x0000001fff087899 */ /* 0x000fe40008011404 */
[----:B----4-:R-:W-:Y:S02]  /*2ef0*/  UISETP.GE.AND UP3, UPT, UR5, 0x1, UPT ;  /* 0x000000010500788c */ /* 0x010fe4000bf66270 */
[----:B------:R-:W-:Y:S02]  /*2f00*/  ULEA.HI UR8, UR8, UR4, URZ, 0x8 ;  /* 0x0000000408087291 */ /* 0x000fe4000f8f40ff */
[----:B------:R-:W-:Y:S02]  /*2f10*/  UIADD3 UR4, UPT, UPT, UR9, 0x1d200, URZ ;  /* 0x0001d20009047890 */ /* 0x000fe4000fffe0ff */
[----:B------:R-:W-:Y:S02]  /*2f20*/  USHF.R.S32.HI UR8, URZ, 0x8, UR8 ;  /* 0x00000008ff087899 */ /* 0x000fe40008011408 */
[----:B------:R-:W-:-:S02]  /*2f30*/  USHF.R.U32.HI UR4, URZ, 0x4, UR4 ;  /* 0x00000004ff047899 */ /* 0x000fc40008011604 */
[----:B------:R-:W-:Y:S02]  /*2f40*/  UISETP.LT.AND UP0, UPT, UR8, 0x1, UPT ;  /* 0x000000010800788c */ /* 0x000fe4000bf01270 */
[----:B------:R-:W-:Y:S02]  /*2f50*/  ULOP3.LUT UR4, UR4, 0x3fff, URZ, 0xc0, !UPT ;  /* 0x00003fff04047892 */ /* 0x000fe4000f8ec0ff */
[----:B------:R-:W-:Y:S02]  /*2f60*/  USEL UR16, UR8, 0x1, !UP0 ;  /* 0x0000000108107887 */ /* 0x000fe4000c000000 */
[----:B------:R-:W-:Y:S02]  /*2f70*/  ULOP3.LUT UR4, UR4, 0x10000, URZ, 0xfc, !UPT ;  /* 0x0001000004047892 */ /* 0x000fe4000f8efcff */
[----:B------:R-:W-:Y:S01]  /*2f80*/  UIADD3 UR16, UPT, UPT, -UR16, URZ, URZ ;  /* 0x000000ff10107290 */ /* 0x000fe2000fffe1ff */
[----:B------:R-:W-:Y:S01]  /*2f90*/  UMOV UR34, 0x0 ;  /* 0x0000000000227882 */ /* 0x000fe20000000000 */
[----:B------:R-:W-:Y:S01]  /*2fa0*/  UMOV UR35, 0x8140010 ;  /* 0x0814001000237882 */ /* 0x000fe20000000000 */
[----:B-1----:R-:W-:Y:S01]  /*2fb0*/  R2UR UR13, R0 ;  /* 0x00000000000d72ca */ /* 0x002fe200000e0000 */
[----:B------:R-:W-:Y:S01]  /*2fc0*/  UMOV UR32, 0x0 ;  /* 0x0000000000207882 */ /* 0x000fe20000000000 */
[----:B------:R-:W-:-:S13]  /*2fd0*/  UMOV UR33, 0x8140010 ;  /* 0x0814001000217882 */ /* 0x000fda0000000000 */
.L_x_58:
[----:B------:R-:W-:Y:S02]  /*2fe0*/  LEA R0, R10, UR9, 0x3 ;  /* 0x000000090a007c11 */ /* 0x000fe4000f8e18ff */
[----:B------:R-:W-:Y:S02]  /*2ff0*/  SHF.L.U32 R5, R9, 0x1f, RZ ;  /* 0x0000001f09057819 */ /* 0x000fe400000006ff */
[----:B------:R-:W-:Y:S01]  /*3000*/  PLOP3.LUT P0, PT, PT, PT, UP3, 0x80, 0x8 ;  /* 0x000000000008781c */ /* 0x000fe20003f0f038 */
[----:B------:R-:W-:Y:S01]  /*3010*/  VIADD R3, R0, 0x60 ;  /* 0x0000006000037836 */ /* 0x000fe20000000000 */
[----:B-1----:R-:W1:Y:S02]  /*3020*/  SYNCS.PHASECHK.TRANS64.TRYWAIT P1, [R0+URZ+0x50], R5 ;  /* 0x00005005000075a7 */ /* 0x002e6400080211ff */
[----:B-1--4-:R-:W-:Y:S09]  /*3030*/  @!P1 BRA `(.L_x_52) ;  /* 0x0000004800409947 */ /* 0x012ff20003800000 */
.L_x_106:
[----:B------:R-:W-:Y:S01]  /*3040*/  LEA R4, R10, UR9, 0x4 ;  /* 0x000000090a047c11 */ /* 0x000fe2000f8e20ff */
[----:B------:R-:W-:Y:S01]  /*3050*/  @UP3 ULEA UR5, UR11, UR9, 0x3 ;  /* 0x000000090b053291 */ /* 0x000fe2000f8e18ff */
[----:B------:R-:W-:Y:S01]  /*3060*/  PLOP3.LUT P2, PT, PT, PT, PT, 0x80, 0x8 ;  /* 0x000000000008781c */ /* 0x000fe20003f4f070 */
[----:B------:R-:W-:Y:S01]  /*3070*/  ULEA UR14, UR12, UR9, 0x3 ;  /* 0x000000090c0e7291 */ /* 0x000fe2000f8e18ff */
[----:B------:R-:W-:Y:S01]  /*3080*/  PRMT R3, RZ, 0x654, R3 ;  /* 0x00000654ff037816 */ /* 0x000fe20000000003 */
[----:B------:R-:W-:Y:S01]  /*3090*/  UIMAD UR15, UR12, 0x50, UR13 ;  /* 0x000000500c0f78a4 */ /* 0x000fe2000f8e020d */
[----:B-1----:R-:W1:Y:S01]  /*30a0*/  LDS.128 R4, [R4+0xe0] ;  /* 0x0000e00004047984 */ /* 0x002e620000000c00 */
[----:B------:R-:W-:Y:S02]  /*30b0*/  @P0 SHF.L.U32 R2, R8, 0x1f, RZ ;  /* 0x0000001f08020819 */ /* 0x000fe400000006ff */
[----:B------:R-:W-:Y:S01]  /*30c0*/  SHF.L.U32 R0, R11, 0x1f, RZ ;  /* 0x0000001f0b007819 */ /* 0x000fe200000006ff */
[----:B------:R-:W-:Y:S01]  /*30d0*/  @!PT LDS RZ, [RZ] ;  /* 0x00000000fffff984 */ /* 0x000fe20000000800 */
[----:B------:R-:W-:Y:S01]  /*30e0*/  @!PT LDS RZ, [RZ] ;  /* 0x00000000fffff984 */ /* 0x000fe20000000800 */
[----:B------:R-:W-:Y:S01]  /*30f0*/  @!PT LDS RZ, [RZ] ;  /* 0x00000000fffff984 */ /* 0x000fe20000000800 */
[----:B------:R-:W-:Y:S01]  /*3100*/  @!PT LDS RZ, [RZ] ;  /* 0x00000000fffff984 */ /* 0x000fe20000000800 */
[----:B------:R2:W-:Y:S06]  /*3110*/  MEMBAR.ALL.CTA ;  /* 0x0000000000007992 */ /* 0x0005ec0000008000 */
[----:B--2---:R-:W2:Y:S02]  /*3120*/  FENCE.VIEW.ASYNC.S ;  /* 0x00000000000073c6 */ /* 0x004ea40000000000 */
[----:B--2---:R2:W-:Y:S01]  /*3130*/  SYNCS.ARRIVE.TRANS64.RED.A1T0 RZ, [R3+URZ], RZ ;  /* 0x000000ff03ff79a7 */ /* 0x0045e200081004ff */
[----:B------:R2:W4:Y:S01]  /*3140*/  @P0 SYNCS.PHASECHK.TRANS64.TRYWAIT P2, [UR5], R2 ;  /* 0x00000002ff0005a7 */ /* 0x0005220008041105 */
[----:B-1----:R-:W-:Y:S01]  /*3150*/  LOP3.LUT P1, RZ, R6, 0x1, RZ, 0xc0, !PT ;  /* 0x0000000106ff7812 */ /* 0x002fe2000782c0ff */
[----:B------:R-:W1:Y:S02]  /*3160*/  SYNCS.PHASECHK.TRANS64.TRYWAIT P0, [UR14+0x90], R0 ;  /* 0x00009000ff0075a7 */ /* 0x000e64000800110e */
[----:B-12-4-:R-:W-:Y:S10]  /*3170*/  @!P0 BRA `(.L_x_53) ;  /* 0x0000004800048947 */ /* 0x016ff40003800000 */
.L_x_108:
[----:B------:R-:W-:Y:S01]  /*3180*/  IADD3 R10, PT, PT, R10, 0x1, RZ ;  /* 0x000000010a0a7810 */ /* 0x000fe20007ffe0ff */
[----:B------:R-:W-:Y:S06]  /*3190*/  BRA.U !UP3, `(.L_x_54) ;  /* 0x000000050b107547 */ /* 0x000fec000b800000 */
[----:B------:R-:W-:Y:S01]  /*31a0*/  UPLOP3.LUT UP4, UPT, UPT, UPT, UPT, 0x40, 0x4 ;  /* 0x000000000004789c */ /* 0x000fe20003f8e870 */
[----:B------:R-:W-:Y:S01]  /*31b0*/  UMOV UR18, UR16 ;  /* 0x0000001000127c82 */ /* 0x000fe20008000000 */
[----:B------:R-:W-:Y:S01]  /*31c0*/  UMOV UR17, UR8 ;  /* 0x0000000800117c82 */ /* 0x000fe20008000000 */
[----:B------:R-:W-:-:S08]  /*31d0*/  UMOV UR5, UR11 ;  /* 0x0000000b00057c82 */ /* 0x000fd00008000000 */
.L_x_57:
[----:B------:R-:W-:Y:S02]  /*31e0*/  UIADD3 UR18, UPT, UPT, UR18, 0x1, URZ ;  /* 0x0000000112127890 */ /* 0x000fe4000fffe0ff */
[----:B--2---:R-:W-:Y:S02]  /*31f0*/  ULEA UR19, UR5, UR9, 0x3 ;  /* 0x0000000905137291 */ /* 0x004fe4000f8e18ff */
[----:B------:R-:W-:Y:S01]  /*3200*/  UISETP.NE.AND UP0, UPT, UR18, URZ, UPT ;  /* 0x000000ff1200728c */ /* 0x000fe2000bf05270 */
[----:B----4-:R-:W-:Y:S10]  /*3210*/  @P2 BRA `(.L_x_55) ;  /* 0x00000000000c2947 */ /* 0x010ff40003800000 */
[----:B-1----:R-:W-:Y:S04]  /*3220*/  SHF.L.U32 R3, R8, 0x1f, RZ ;  /* 0x0000001f08037819 */ /* 0x002fe800000006ff */
[----:B------:R-:W1:Y:S02]  /*3230*/  SYNCS.PHASECHK.TRANS64.TRYWAIT P0, [UR19], R3 ;  /* 0x00000003ff0075a7 */ /* 0x000e640008001113 */
[----:B-1----:R-:W-:Y:S05]  /*3240*/  @!P0 BRA `(.L_x_56) ;  /* 0x0000004400e88947 */ /* 0x002fea0003800000 */
.L_x_55:
[----:B------:R-:W-:Y:S01]  /*3250*/  UISETP.NE.AND UP1, UPT, UR17, 0x1, UPT ;  /* 0x000000011100788c */ /* 0x000fe2000bf25270 */
[----:B------:R-:W-:Y:S01]  /*3260*/  PLOP3.LUT P2, PT, PT, PT, PT, 0x80, 0x8 ;  /* 0x000000000008781c */ /* 0x000fe20003f4f070 */
[----:B------:R-:W-:Y:S02]  /*3270*/  UIADD3 UR11, UPT, UPT, UR5, 0x1, URZ ;  /* 0x00000001050b7890 */ /* 0x000fe4000fffe0ff */
[----:B------:R-:W-:Y:S02]  /*3280*/  UIMAD UR6, UR5, 0x500, UR4 ;  /* 0x00000500050678a4 */ /* 0x000fe4000f8e0204 */
[----:B------:R-:W-:Y:S01]  /*3290*/  UISETP.NE.AND UP2, UPT, UR11, 0x3, UPT ;  /* 0x000000030b00788c */ /* 0x000fe2000bf45270 */
[----:B------:R-:W-:Y:S01]  /*32a0*/  PLOP3.LUT P0, PT, PT, PT, UP1, 0x80, 0x8 ;  /* 0x000000000008781c */ /* 0x000fe20003f0f018 */
[----:B------:R-:W-:Y:S02]  /*32b0*/  ULEA UR64, UR5, UR10, 0xb ;  /* 0x0000000a05407291 */ /* 0x000fe4000f8e58ff */
[----:B------:R-:W-:Y:S02]  /*32c0*/  USEL UR37, URZ, 0x1, UP2 ;  /* 0x00000001ff257887 */ /* 0x000fe40009000000 */
[----:B------:R-:W-:Y:S02]  /*32d0*/  USEL UR11, UR11, URZ, UP2 ;  /* 0x000000ff0b0b7287 */ /* 0x000fe40009000000 */
[----:B------:R-:W-:Y:S02]  /*32e0*/  UIADD3 UR62, UPT, UPT, UR6, 0x2, URZ ;  /* 0x00000002063e7890 */ /* 0x000fe4000fffe0ff */
[----:B------:R-:W-:Y:S01]  /*32f0*/  @UP1 ULEA UR36, UR11, UR9, 0x3 ;  /* 0x000000090b241291 */ /* 0x000fe2000f8e18ff */
[----:B------:R-:W-:Y:S01]  /*3300*/  LOP3.LUT R8, R8, UR37, RZ, 0x3c, !PT ;  /* 0x0000002508087c12 */ /* 0x000fe2000f8e3cff */
[----:B------:R-:W-:Y:S02]  /*3310*/  UIADD3 UR60, UPT, UPT, UR64, 0x2, URZ ;  /* 0x00000002403c7890 */ /* 0x000fe4000fffe0ff */
[----:B------:R-:W-:Y:S01]  /*3320*/  UIADD3 UR58, UPT, UPT, UR6, 0x4, URZ ;  /* 0x00000004063a7890 */ /* 0x000fe2000fffe0ff */
[----:B-1----:R-:W-:Y:S01]  /*3330*/  @P0 SHF.L.U32 R0, R8, 0x1f, RZ ;  /* 0x0000001f08000819 */ /* 0x002fe200000006ff */
[----:B------:R-:W-:Y:S02]  /*3340*/  UIADD3 UR56, UPT, UPT, UR64, 0x4, URZ ;  /* 0x0000000440387890 */ /* 0x000fe4000fffe0ff */
[----:B------:R-:W-:Y:S01]  /*3350*/  UIADD3 UR54, UPT, UPT, UR6, 0x6, URZ ;  /* 0x0000000606367890 */ /* 0x000fe2000fffe0ff */
[----:B------:R2:W4:Y:S01]  /*3360*/  @P0 SYNCS.PHASECHK.TRANS64.TRYWAIT P2, [UR36], R0 ;  /* 0x00000000ff0005a7 */ /* 0x0005220008041124 */
[----:B------:R-:W-:Y:S02]  /*3370*/  UIADD3 UR52, UPT, UPT, UR64, 0x6, URZ ;  /* 0x0000000640347890 */ /* 0x000fe4000fffe0ff */
        /* <DEDUP_REMOVED lines=9> */
[----:B------:R-:W-:Y:S01]  /*3410*/  UIADD3 UR17, UPT, UPT, UR17, -0x1, URZ ;  /* 0xffffffff11117890 */ /* 0x000fe2000fffe0ff */
[----:B------:R-:W-:Y:S01]  /*3420*/  UMOV UR7, 0x40004040 ;  /* 0x4000404000077882 */ /* 0x000fe20000000000 */
[----:B------:R-:W-:Y:S01]  /*3430*/  UMOV UR65, 0x40004040 ;  /* 0x4000404000417882 */ /* 0x000fe20000000000 */
[----:B------:R-:W-:Y:S01]  /*3440*/  UMOV UR63, 0x40004040 ;  /* 0x40004040003f7882 */ /* 0x000fe20000000000 */
[----:B------:R2:W-:Y:S01]  /*3450*/  UTCQMMA gdesc[UR64], gdesc[UR6], tmem[UR15], tmem[UR30], idesc[UR31], UP4 ;  /* 0x00ff1e06400075ea */ /* 0x0005e2000a00030f */
[----:B------:R-:W-:Y:S01]  /*3460*/  UPLOP3.LUT UP4, UPT, UPT, UPT, UPT, 0x80, 0x8 ;  /* 0x000000000008789c */ /* 0x000fe20003f8f070 */
[----:B------:R-:W-:Y:S01]  /*3470*/  UMOV UR61, 0x40004040 ;  /* 0x40004040003d7882 */ /* 0x000fe20000000000 */
[----:B------:R-:W-:Y:S01]  /*3480*/  UMOV UR59, 0x40004040 ;  /* 0x40004040003b7882 */ /* 0x000fe20000000000 */
[----:B------:R2:W-:Y:S01]  /*3490*/  UTCQMMA gdesc[UR60], gdesc[UR62], tmem[UR15], tmem[UR28], idesc[UR29], UPT ;  /* 0x00ff1c3e3c0075ea */ /* 0x0005e2000b80030f */
        /* <DEDUP_REMOVED lines=14> */
[----:B------:R-:W-:Y:S01]  /*3580*/  UMOV UR37, 0x40004040 ;  /* 0x4000404000257882 */ /* 0x000fe20000000000 */
[----:B------:R2:W-:Y:S01]  /*3590*/  UTCQMMA gdesc[UR40], gdesc[UR42], tmem[UR15], tmem[UR34], idesc[UR35], UPT ;  /* 0x00ff222a280075ea */ /* 0x0005e2000b80030f */
[----:B------:R2:W-:Y:S01]  /*35a0*/  UTCQMMA gdesc[UR36], gdesc[UR38], tmem[UR15], tmem[UR32], idesc[UR33], UPT ;  /* 0x00ff2026240075ea */ /* 0x0005e2000b80030f */
[----:B------:R2:W-:Y:S01]  /*35b0*/  UTCBAR [UR19], URZ ;  /* 0x000000ff130073e9 */ /* 0x0005e200080000ff */
[----:B------:R-:W-:Y:S01]  /*35c0*/  UMOV UR5, UR11 ;  /* 0x0000000b00057c82 */ /* 0x000fe20008000000 */
[----:B------:R-:W-:Y:S05]  /*35d0*/  BRA.U UP0, `(.L_x_57) ;  /* 0xfffffffd00007547 */ /* 0x000fea000b83ffff */
.L_x_54:
[----:B------:R-:W-:Y:S01]  /*35e0*/  UIADD3 UR12, UPT, UPT, UR12, 0x1, URZ ;  /* 0x000000010c0c7890 */ /* 0x000fe2000fffe0ff */
[C---:B------:R-:W-:Y:S01]  /*35f0*/  ISETP.NE.AND P0, PT, R10.reuse, 0x2, PT ;  /* 0x000000020a00780c */ /* 0x040fe20003f05270 */
[----:B------:R-:W-:Y:S02]  /*3600*/  UIADD3 UR14, UPT, UPT, UR14, 0x70, URZ ;  /* 0x000000700e0e7890 */ /* 0x000fe4000fffe0ff */
[----:B------:R-:W-:Y:S01]  /*3610*/  UISETP.NE.AND UP0, UPT, UR12, 0x4, UPT ;  /* 0x000000040c00788c */ /* 0x000fe2000bf05270 */
[----:B-12---:R-:W-:Y:S02]  /*3620*/  SEL R0, RZ, 0x1, P0 ;  /* 0x00000001ff007807 */ /* 0x006fe40000000000 */
[----:B------:R-:W-:Y:S01]  /*3630*/  SEL R10, R10, RZ, P0 ;  /* 0x000000ff0a0a7207 */ /* 0x000fe20000000000 */
[----:B------:R-:W-:Y:S01]  /*3640*/  USEL UR5, URZ, 0x1, UP0 ;  /* 0x00000001ff057887 */ /* 0x000fe20008000000 */
[----:B------:R-:W-:Y:S01]  /*3650*/  LOP3.LUT R9, R9, R0, RZ, 0x3c, !PT ;  /* 0x0000000009097212 */ /* 0x000fe200078e3cff */
[----:B------:R-:W-:Y:S01]  /*3660*/  USEL UR12, UR12, URZ, UP0 ;  /* 0x000000ff0c0c7287 */ /* 0x000fe20008000000 */
[----:B------:R1:W-:Y:S03]  /*3670*/  UTCBAR [UR14], URZ ;  /* 0x000000ff0e0073e9 */ /* 0x0003e600080000ff */
[----:B------:R-:W-:Y:S01]  /*3680*/  LOP3.LUT R11, R11, UR5, RZ, 0x3c, !PT ;  /* 0x000000050b0b7c12 */ /* 0x000fe2000f8e3cff */
[----:B------:R-:W-:Y:S07]  /*3690*/  @P1 BRA `(.L_x_58) ;  /* 0xfffffff800501947 */ /* 0x000fee000383ffff */
[----:B------:R-:W2:Y:S01]  /*36a0*/  S2UR UR4, SR_CgaCtaId ;  /* 0x00000000000479c3 */ /* 0x000ea20000008800 */
[----:B------:R-:W-:Y:S01]  /*36b0*/  ELECT P0, URZ, PT ;  /* 0x0000000000ff782f */ /* 0x000fe20003800000 */
[----:B------:R-:W-:Y:S01]  /*36c0*/  IMAD.MOV.U32 R0, RZ, RZ, 0x1 ;  /* 0x00000001ff007424 */ /* 0x000fe200078e00ff */
[----:B------:R-:W-:Y:S01]  /*36d0*/  UIADD3 UR9, UPT, UPT, UR9, 0x90, URZ ;  /* 0x0000009009097890 */ /* 0x000fe2000fffe0ff */
[----:B------:R-:W-:Y:S01]  /*36e0*/  SHF.L.U32 R3, R11, 0x1f, RZ ;  /* 0x0000001f0b037819 */ /* 0x000fe200000006ff */
[----:B------:R-:W-:-:S03]  /*36f0*/  UMOV UR5, 0x40 ;  /* 0x0000004000057882 */ /* 0x000fc60000000000 */
[----:B------:R-:W-:Y:S01]  /*3700*/  UVIRTCOUNT.DEALLOC.SMPOOL 0x80 ;  /* 0x000000800000784c */ /* 0x000fe20000000000 */
[----:B--2---:R-:W-:Y:S02]  /*3710*/  ULEA UR4, UR4, UR5, 0x18 ;  /* 0x0000000504047291 */ /* 0x004fe4000f8ec0ff */
[----:B------:R-:W-:-:S07]  /*3720*/  ULEA UR5, UR12, UR9, 0x3 ;  /* 0x000000090c057291 */ /* 0x000fce000f8e18ff */
[----:B------:R2:W-:Y:S02]  /*3730*/  @P0 STS.U8 [UR4+0x1c], R0 ;  /* 0x00001c00ff000988 */ /* 0x0005e40008000004 */
[----:B------:R-:W3:Y:S02]  /*3740*/  SYNCS.PHASECHK.TRANS64.TRYWAIT P0, [UR5], R3 ;  /* 0x00000003ff0075a7 */ /* 0x000ee40008001105 */
[----:B--23--:R-:W-:Y:S05]  /*3750*/  @!P0 BRA `(.L_x_59) ;  /* 0x0000004000bc8947 */ /* 0x00cfea0003800000 */
.L_x_111:
[----:B------:R-:W-:-:S04]  /*3760*/  UIADD3 UR6, UPT, UPT, UR12, 0x1, URZ ;  /* 0x000000010c067890 */ /* 0x000fc8000fffe0ff */
[----:B------:R-:W-:-:S04]  /*3770*/  UISETP.NE.AND UP0, UPT, UR6, 0x4, UPT ;  /* 0x000000040600788c */ /* 0x000fc8000bf05270 */
[----:B------:R-:W-:Y:S02]  /*3780*/  USEL UR7, URZ, 0x1, UP0 ;  /* 0x00000001ff077887 */ /* 0x000fe40008000000 */
[----:B------:R-:W-:-:S04]  /*3790*/  USEL UR6, UR6, URZ, UP0 ;  /* 0x000000ff06067287 */ /* 0x000fc80008000000 */
[----:B------:R-:W-:Y:S01]  /*37a0*/  ULEA UR5, UR6, UR9, 0x3 ;  /* 0x0000000906057291 */ /* 0x000fe2000f8e18ff */
[----:B------:R-:W-:-:S04]  /*37b0*/  LOP3.LUT R2, R11, UR7, RZ, 0x3c, !PT ;  /* 0x000000070b027c12 */ /* 0x000fc8000f8e3cff */
[----:B--2---:R-:W-:-:S04]  /*37c0*/  SHF.L.U32 R3, R2, 0x1f, RZ ;  /* 0x0000001f02037819 */ /* 0x004fc800000006ff */
[----:B------:R-:W2:Y:S02]  /*37d0*/  SYNCS.PHASECHK.TRANS64.TRYWAIT P0, [UR5], R3 ;  /* 0x00000003ff0075a7 */ /* 0x000ea40008001105 */
[----:B--2---:R-:W-:Y:S05]  /*37e0*/  @!P0 BRA `(.L_x_60) ;  /* 0x0000004000b08947 */ /* 0x004fea0003800000 */
.L_x_113:
        /* <DEDUP_REMOVED lines=9> */
.L_x_115:
[----:B------:R-:W-:-:S04]  /*3880*/  UIADD3 UR6, UPT, UPT, UR6, 0x1, URZ ;  /* 0x0000000106067890 */ /* 0x000fc8000fffe0ff */
[----:B------:R-:W-:-:S04]  /*3890*/  UISETP.NE.AND UP0, UPT, UR6, 0x4, UPT ;  /* 0x000000040600788c */ /* 0x000fc8000bf05270 */
[----:B------:R-:W-:Y:S02]  /*38a0*/  USEL UR5, URZ, 0x1, UP0 ;  /* 0x00000001ff057887 */ /* 0x000fe40008000000 */
[----:B------:R-:W-:-:S04]  /*38b0*/  USEL UR6, UR6, URZ, UP0 ;  /* 0x000000ff06067287 */ /* 0x000fc80008000000 */
[----:B------:R-:W-:Y:S01]  /*38c0*/  ULEA UR6, UR6, UR9, 0x3 ;  /* 0x0000000906067291 */ /* 0x000fe2000f8e18ff */
[----:B--2---:R-:W-:-:S04]  /*38d0*/  LOP3.LUT R3, R2, UR5, RZ, 0x3c, !PT ;  /* 0x0000000502037c12 */ /* 0x004fc8000f8e3cff */
[----:B------:R-:W-:-:S04]  /*38e0*/  SHF.L.U32 R3, R3, 0x1f, RZ ;  /* 0x0000001f03037819 */ /* 0x000fc800000006ff */
[----:B------:R-:W2:Y:S02]  /*38f0*/  SYNCS.PHASECHK.TRANS64.TRYWAIT P0, [UR6], R3 ;  /* 0x00000003ff0075a7 */ /* 0x000ea40008001106 */
[----:B--2---:R-:W-:Y:S05]  /*3900*/  @!P0 BRA `(.L_x_62) ;  /* 0x0000004000988947 */ /* 0x004fea0003800000 */
.L_x_117:
[----:B------:R-:W-:Y:S01]  /*3910*/  NOP ;  /* 0x0000000000007918 */ /* 0x000fe20000000000 */
[----:B--2---:R-:W2:Y:S01]  /*3920*/  LDS R0, [UR4+0x14] ;  /* 0x00001404ff007984 */ /* 0x004ea20008000800 */
[----:B------:R-:W-:Y:S01]  /*3930*/  ULOP3.LUT UR6, UR13, 0xffff, URZ, 0xc0, !UPT ;  /* 0x0000ffff0d067892 */ /* 0x000fe2000f8ec0ff */
[----:B------:R-:W-:Y:S01]  /*3940*/  UMOV UR8, 0xffff ;  /* 0x0000ffff00087882 */ /* 0x000fe20000000000 */
[----:B------:R-:W-:Y:S02]  /*3950*/  UMOV UR5, 0x1 ;  /* 0x0000000100057882 */ /* 0x000fe40000000000 */
[----:B------:R-:W-:-:S04]  /*3960*/  USHF.R.U32.HI UR6, URZ, 0x5, UR6 ;  /* 0x00000005ff067899 */ /* 0x000fc80008011606 */
[----:B------:R-:W-:Y:S02]  /*3970*/  USHF.L.U32 UR8, UR8, UR6, URZ ;  /* 0x0000000608087299 */ /* 0x000fe400080006ff */
[----:B------:R-:W-:-:S04]  /*3980*/  USHF.L.U32 UR5, UR5, UR6, URZ ;  /* 0x0000000605057299 */ /* 0x000fc800080006ff */
[----:B--2---:R-:W-:-:S04]  /*3990*/  LOP3.LUT R0, R0, UR8, RZ, 0xc0, !PT ;  /* 0x0000000800007c12 */ /* 0x004fc8000f8ec0ff */
[----:B------:R-:W-:-:S13]  /*39a0*/  ISETP.NE.AND P0, PT, R0, UR8, PT ;  /* 0x0000000800007c0c */ /* 0x000fda000bf05270 */
[----:B------:R-:W-:Y:S05]  /*39b0*/  @P0 BRA `(.L_x_63) ;  /* 0x0000000000580947 */ /* 0x000fea0003800000 */
[----:B------:R-:W2:Y:S02]  /*39c0*/  LDS R0, [UR4+0x18] ;  /* 0x00001804ff007984 */ /* 0x000ea40008000800 */
[----:B--2---:R-:W-:-:S04]  /*39d0*/  LOP3.LUT R0, R0, UR5, RZ, 0xc0, !PT ;  /* 0x0000000500007c12 */ /* 0x004fc8000f8ec0ff */
[----:B------:R-:W-:-:S13]  /*39e0*/  ISETP.NE.AND P0, PT, R0, UR5, PT ;  /* 0x0000000500007c0c */ /* 0x000fda000bf05270 */
[----:B------:R-:W-:Y:S05]  /*39f0*/  @P0 BRA `(.L_x_64) ;  /* 0x00000000003c0947 */ /* 0x000fea0003800000 */
[----:B------:R-:W2:Y:S01]  /*3a00*/  S2R R2, SR_LANEID ;  /* 0x0000000000027919 */ /* 0x000ea20000000000 */
[----:B------:R-:W-:Y:S01]  /*3a10*/  ULOP3.LUT UR8, URZ, UR8, URZ, 0x33, !UPT ;  /* 0x00000008ff087292 */ /* 0x000fe2000f8e33ff */
[----:B------:R-:W-:Y:S01]  /*3a20*/  LOP3.LUT R4, RZ, UR5, RZ, 0x33, !PT ;  /* 0x00000005ff047c12 */ /* 0x000fe2000f8e33ff */
[----:B------:R-:W-:Y:S02]  /*3a30*/  VOTEU.ANY UR7, UPT, PT ;  /* 0x0000000000077886 */ /* 0x000fe400038e0100 */
[----:B------:R-:W-:Y:S01]  /*3a40*/  UFLO.U32 UR7, UR7 ;  /* 0x00000007000772bd */ /* 0x000fe200080e0000 */
[----:B------:R-:W3:Y:S01]  /*3a50*/  REDUX UR5, R4 ;  /* 0x00000000040573c4 */ /* 0x000ee20000000000 */
[----:B------:R-:W-:-:S06]  /*3a60*/  IMAD.U32 R0, RZ, RZ, UR8 ;  /* 0x00000008ff007e24 */ /* 0x000fcc000f8e00ff */
[----:B------:R1:W-:Y:S01]  /*3a70*/  UTCATOMSWS.AND URZ, UR8 ;  /* 0x0000000800ff79e3 */ /* 0x0003e20008000000 */
[----:B------:R-:W4:Y:S01]  /*3a80*/  REDUX UR6, R0 ;  /* 0x00000000000673c4 */ /* 0x000f220000000000 */
[----:B--2---:R-:W-:Y:S01]  /*3a90*/  ISETP.EQ.U32.AND P0, PT, R2, UR7, PT ;  /* 0x0000000702007c0c */ /* 0x004fe2000bf02070 */
[----:B---3--:R-:W-:Y:S01]  /*3aa0*/  IMAD.U32 R2, RZ, RZ, UR5 ;  /* 0x00000005ff027e24 */ /* 0x008fe2000f8e00ff */
[----:B----4-:R-:W-:-:S11]  /*3ab0*/  MOV R3, UR6 ;  /* 0x0000000600037c02 */ /* 0x010fd60008000f00 */
[----:B------:R1:W-:Y:S04]  /*3ac0*/  @P0 ATOMS.AND RZ, [UR4+0x14], R3 ;  /* 0x00001403ffff098c */ /* 0x0003e8000a800004 */
[----:B------:R1:W-:Y:S01]  /*3ad0*/  @P0 ATOMS.AND RZ, [UR4+0x18], R2 ;  /* 0x00001802ffff098c */ /* 0x0003e2000a800004 */
[----:B------:R-:W-:Y:S05]  /*3ae0*/  BRA `(.L_x_65) ;  /* 0x0000000000147947 */ /* 0x000fea0003800000 */
.L_x_64:
[----:B------:R-:W-:Y:S02]  /*3af0*/  MOV R2, 0x3b10 ;  /* 0x00003b1000027802 */ /* 0x000fe40000000f00 */
[----:B-1--45:R-:W-:Y:S05]  /*3b00*/  CALL.REL.NOINC `($__internal_0_$__cuda_sm10x_tcgen05_guardrail_trap_col_being_dealloced_not_returned_by_alloc) ;  /* 0x0000004000b87944 */ /* 0x032fea0003c00000 */
[----:B------:R-:W-:Y:S05]  /*3b10*/  BRA `(.L_x_65) ;  /* 0x0000000000087947 */ /* 0x000fea0003800000 */
.L_x_63:
[----:B------:R-:W-:Y:S02]  /*3b20*/  MOV R2, 0x3b40 ;  /* 0x00003b4000027802 */ /* 0x000fe40000000f00 */
[----:B-1--45:R-:W-:Y:S05]  /*3b30*/  CALL.REL.NOINC `($__internal_2_$__cuda_sm10x_tcgen05_guardrail_trap_unallocated_columns_being_dealloced) ;  /* 0x0000004000c47944 */ /* 0x032fea0003c00000 */
.L_x_65:
[----:B------:R-:W-:Y:S01]  /*3b40*/  NOP ;  /* 0x0000000000007918 */ /* 0x000fe20000000000 */
[----:B-1----:R-:W-:Y:S05]  /*3b50*/  EXIT ;  /* 0x000000000000794d */ /* 0x002fea0003800000 */
.L_x_47:
[----:B------:R-:W-:-:S09]  /*3b60*/  UISETP.NE.OR UP2, UPT, UR8, 0x3, !UP2 ;  /* 0x000000030800788c */ /* 0x000fd2000d745670 */
[----:B------:R-:W-:Y:S05]  /*3b70*/  BRA.U UP2, `(.L_x_66) ;  /* 0x0000000d02347547 */ /* 0x000fea000b800000 */
[----:B------:R-:W1:Y:S01]  /*3b80*/  LDC R0, c[0x0][0xb30] ;  /* 0x0002cc00ff007b82 */ /* 0x000e620000000800 */
[----:B------:R-:W2:Y:S01]  /*3b90*/  LDCU.64 UR8, c[0x0][0x888] ;  /* 0x00011100ff0877ac */ /* 0x000ea20008000a00 */
[----:B------:R-:W-:Y:S01]  /*3ba0*/  IMAD.MOV.U32 R30, RZ, RZ, 0x1 ;  /* 0x00000001ff1e7424 */ /* 0x000fe200078e00ff */
[----:B------:R-:W-:Y:S01]  /*3bb0*/  CS2R R28, SRZ ;  /* 0x00000000001c7805 */ /* 0x000fe2000001ff00 */
[----:B------:R-:W-:Y:S01]  /*3bc0*/  IMAD.MOV.U32 R25, RZ, RZ, 0x2800 ;  /* 0x00002800ff197424 */ /* 0x000fe200078e00ff */
[----:B------:R-:W4:Y:S03]  /*3bd0*/  LDCU.64 UR4, c[0x0][0x890] ;  /* 0x00011200ff0477ac */ /* 0x000f260008000a00 */
[----:B------:R-:W3:Y:S01]  /*3be0*/  LDC R19, c[0x0][0x370] ;  /* 0x0000dc00ff137b82 */ /* 0x000ee20000000800 */
[----:B------:R-:W-:Y:S01]  /*3bf0*/  UMOV UR7, 0x400 ;  /* 0x0000040000077882 */ /* 0x000fe20000000000 */
[----:B------:R-:W-:-:S02]  /*3c00*/  UPLOP3.LUT UP1, UPT, UPT, UPT, UPT, 0x40, 0x4 ;  /* 0x000000000004789c */ /* 0x000fc40003f2e870 */
[----:B------:R-:W-:-:S04]  /*3c10*/  ULEA UR7, UR37, UR7, 0x18 ;  /* 0x0000000725077291 */ /* 0x000fc8000f8ec0ff */
[----:B------:R-:W3:Y:S01]  /*3c20*/  LDC R2, c[0x0][0xb0c] ;  /* 0x0002c300ff027b82 */ /* 0x000ee20000000800 */
[----:B--2---:R-:W-:Y:S02]  /*3c30*/  UISETP.NE.U32.AND UP5, UPT, UR8, URZ, UPT ;  /* 0x000000ff0800728c */ /* 0x004fe4000bfa5070 */
[----:B------:R-:W-:Y:S02]  /*3c40*/  UIADD3 UR8, UPT, UPT, UR7, 0x30, URZ ;  /* 0x0000003007087890 */ /* 0x000fe4000fffe0ff */
[----:B----4-:R-:W-:-:S03]  /*3c50*/  UISETP.NE.U32.AND UP6, UPT, UR4, URZ, UPT ;  /* 0x000000ff0400728c */ /* 0x010fc6000bfc5070 */
[----:B------:R-:W2:Y:S01]  /*3c60*/  LDC R18, c[0x0][0xb20] ;  /* 0x0002c800ff127b82 */ /* 0x000ea20000000800 */
[----:B-1----:R-:W-:Y:S01]  /*3c70*/  ISETP.NE.AND P1, PT, R0, 0x1, PT ;  /* 0x000000010000780c */ /* 0x002fe20003f25270 */
[----:B------:R-:W-:Y:S02]  /*3c80*/  UISETP.NE.AND.EX UP5, UPT, UR9, URZ, UPT, UP5 ;  /* 0x000000ff0900728c */ /* 0x000fe4000bfa5350 */
[----:B------:R-:W-:Y:S02]  /*3c90*/  UPRMT UR37, UR37, 0x654, UR8 ;  /* 0x0000065425257896 */ /* 0x000fe40008000008 */
[----:B------:R-:W-:Y:S02]  /*3ca0*/  UISETP.NE.AND.EX UP6, UPT, UR5, URZ, UPT, UP6 ;  /* 0x000000ff0500728c */ /* 0x000fe4000bfc5360 */
[----:B------:R-:W1:Y:S08]  /*3cb0*/  LDC.64 R32, c[0x0][0x348] ;  /* 0x0000d200ff207b82 */ /* 0x000e700000000a00 */
[----:B------:R-:W4:Y:S08]  /*3cc0*/  LDC.64 R16, c[0x0][0xb10] ;  /* 0x0002c400ff107b82 */ /* 0x000f300000000a00 */
[----:B------:R-:W1:Y:S08]  /*3cd0*/  LDC.64 R6, c[0x0][0xb18] ;  /* 0x0002c600ff067b82 */ /* 0x000e700000000a00 */
[----:B------:R-:W1:Y:S08]  /*3ce0*/  LDC.64 R4, c[0x0][0xb28] ;  /* 0x0002ca00ff047b82 */ /* 0x000e700000000a00 */
[----:B--23--:R-:W1:Y:S02]  /*3cf0*/  LDC R24, c[0x0][0x374] ;  /* 0x0000dd00ff187b82 */ /* 0x00ce640000000800 */
.L_x_74:
[C---:B------:R-:W-:Y:S02]  /*3d00*/  LEA R0, R29.reuse, UR7, 0x3 ;  /* 0x000000071d007c11 */ /* 0x040fe4000f8e18ff */
[----:B------:R-:W-:Y:S02]  /*3d10*/  SHF.L.U32 R3, R28, 0x1f, RZ ;  /* 0x0000001f1c037819 */ /* 0x000fe400000006ff */
[----:B------:R-:W-:Y:S02]  /*3d20*/  LEA R20, R29, UR7, 0x4 ;  /* 0x000000071d147c11 */ /* 0x000fe4000f8e20ff */
[----:B--2---:R-:W2:Y:S02]  /*3d30*/  SYNCS.PHASECHK.TRANS64.TRYWAIT P0, [R0+URZ+0x50], R3 ;  /* 0x00005003000075a7 */ /* 0x004ea400080011ff */
[----:B--2---:R-:W-:Y:S05]  /*3d40*/  @!P0 BRA `(.L_x_67) ;  /* 0x0000003c00a08947 */ /* 0x004fea0003800000 */
.L_x_118:
[----:B------:R-:W-:Y:S01]  /*3d50*/  ISETP.GE.AND P0, PT, R92, 0x1, PT ;  /* 0x000000015c00780c */ /* 0x000fe20003f06270 */
[----:B------:R-:W3:Y:S01]  /*3d60*/  LDS.128 R20, [R20+0xe0] ;  /* 0x0000e00014147984 */ /* 0x000ee20000000c00 */
[----:B------:R-:W-:Y:S01]  /*3d70*/  ISETP.NE.U32.AND P4, PT, RZ, UR4, PT ;  /* 0x00000004ff007c0c */ /* 0x000fe2000bf85070 */
[----:B--2---:R-:W-:Y:S01]  /*3d80*/  VIADD R0, R0, 0x60 ;  /* 0x0000006000007836 */ /* 0x004fe20000000000 */
[----:B------:R-:W-:Y:S02]  /*3d90*/  SHF.L.U32 R26, R30, 0x1f, RZ ;  /* 0x0000001f1e1a7819 */ /* 0x000fe400000006ff */
[----:B------:R-:W-:Y:S02]  /*3da0*/  ISETP.NE.AND.EX P4, PT, RZ, UR5, PT, P4 ;  /* 0x00000005ff007c0c */ /* 0x000fe4000bf85340 */
[----:B------:R-:W-:Y:S01]  /*3db0*/  PRMT R0, RZ, 0x654, R0 ;  /* 0x00000654ff007816 */ /* 0x000fe20000000000 */
[----:B------:R-:W-:Y:S01]  /*3dc0*/  @!PT LDS RZ, [RZ] ;  /* 0x00000000fffff984 */ /* 0x000fe20000000800 */
[----:B------:R-:W-:Y:S01]  /*3dd0*/  @!PT LDS RZ, [RZ] ;  /* 0x00000000fffff984 */ /* 0x000fe20000000800 */
[----:B------:R-:W-:Y:S01]  /*3de0*/  @!PT LDS RZ, [RZ] ;  /* 0x00000000fffff984 */ /* 0x000fe20000000800 */
[----:B------:R-:W-:Y:S01]  /*3df0*/  @!PT LDS RZ, [RZ] ;  /* 0x00000000fffff984 */ /* 0x000fe20000000800 */
[----:B------:R2:W-:Y:S06]  /*3e00*/  MEMBAR.ALL.CTA ;  /* 0x0000000000007992 */ /* 0x0005ec0000008000 */
[----:B--2---:R-:W2:Y:S02]  /*3e10*/  FENCE.VIEW.ASYNC.S ;  /* 0x00000000000073c6 */ /* 0x004ea40000000000 */
[----:B--2---:R2:W-:Y:S01]  /*3e20*/  SYNCS.ARRIVE.TRANS64.RED.A1T0 RZ, [R0+URZ], RZ ;  /* 0x000000ff00ff79a7 */ /* 0x0045e200081004ff */
[----:B---3--:R-:W-:Y:S11]  /*3e30*/  LOP3.LUT P3, RZ, R22, 0x1, RZ, 0xc0, !PT ;  /* 0x0000000116ff7812 */ /* 0x008ff6000786c0ff */
[----:B------:R-:W-:Y:S02]  /*3e40*/  @!UPT UIADD3 URZ, UPT, UPT, URZ, URZ, URZ ;  /* 0x000000fffffff290 */ /* 0x000fe4000fffe0ff */
[----:B------:R-:W-:Y:S02]  /*3e50*/  @P3 MOV R13, R20 ;  /* 0x00000014000d3202 */ /* 0x000fe40000000f00 */
[----:B------:R-:W-:Y:S01]  /*3e60*/  @P3 LOP3.LUT R8, R21, 0xffff, RZ, 0xc0, !PT ;  /* 0x0000ffff15083812 */ /* 0x000fe200078ec0ff */
[----:B--2---:R-:W-:Y:S06]  /*3e70*/  @!P0 BRA `(.L_x_68) ;  /* 0x0000000000a48947 */ /* 0x004fec0003800000 */
[----:B-1----:R-:W-:Y:S01]  /*3e80*/  IMAD.HI.U32 R31, R24, R7, RZ ;  /* 0x00000007181f7227 */ /* 0x002fe200078e00ff */
[----:B------:R-:W-:Y:S02]  /*3e90*/  ISETP.NE.AND P0, PT, R6, 0x1, PT ;  /* 0x000000010600780c */ /* 0x000fe40003f05270 */
[----:B------:R-:W-:Y:S01]  /*3ea0*/  ISETP.NE.AND P2, PT, R92, 0x1, PT ;  /* 0x000000015c00780c */ /* 0x000fe20003f45270 */
[----:B----4-:R-:W-:Y:S01]  /*3eb0*/  IMAD.HI.U32 R34, R19, R16, RZ ;  /* 0x0000001013227227 */ /* 0x010fe200078e00ff */
[----:B------:R-:W-:Y:S02]  /*3ec0*/  SHF.R.U32.HI R31, RZ, R18, R31 ;  /* 0x00000012ff1f7219 */ /* 0x000fe4000001161f */
[----:B------:R-:W-:Y:S01]  /*3ed0*/  ISETP.NE.AND P5, PT, R2, 0x1, PT ;  /* 0x000000010200780c */ /* 0x000fe20003fa5270 */
[----:B------:R-:W-:Y:S01]  /*3ee0*/  IMAD.HI.U32 R36, R13, R16, RZ ;  /* 0x000000100d247227 */ /* 0x000fe200078e00ff */
[----:B------:R-:W-:Y:S02]  /*3ef0*/  SHF.R.U32.HI R34, RZ, R17, R34 ;  /* 0x00000011ff227219 */ /* 0x000fe40000011622 */
[----:B------:R-:W-:Y:S01]  /*3f00*/  SEL R3, R24, R31, !P0 ;  /* 0x0000001f18037207 */ /* 0x000fe20004000000 */
[C---:B------:R-:W-:Y:S01]  /*3f10*/  IMAD.HI.U32 R31, R8.reuse, R7, RZ ;  /* 0x00000007081f7227 */ /* 0x040fe200078e00ff */
[----:B------:R-:W-:Y:S02]  /*3f20*/  SEL R11, R19, R34, !P5 ;  /* 0x00000022130b7207 */ /* 0x000fe40006800000 */
[----:B------:R-:W-:Y:S01]  /*3f30*/  SHF.R.U32.HI R36, RZ, R17, R36 ;  /* 0x00000011ff247219 */ /* 0x000fe20000011624 */
[----:B------:R-:W-:Y:S01]  /*3f40*/  IMAD.HI.U32 R38, R3, R4, RZ ;  /* 0x0000000403267227 */ /* 0x000fe200078e00ff */
[----:B------:R-:W-:Y:S03]  /*3f50*/  SHF.R.U32.HI R31, RZ, R18, R31 ;  /* 0x00000012ff1f7219 */ /* 0x000fe6000001161f */
[----:B------:R-:W-:Y:S01]  /*3f60*/  IMAD.HI.U32 R34, R11, R4, RZ ;  /* 0x000000040b227227 */ /* 0x000fe200078e00ff */
[----:B------:R-:W-:Y:S02]  /*3f70*/  @P2 SHF.R.U32.HI R3, RZ, R5, R38 ;  /* 0x00000005ff032219 */ /* 0x000fe40000011626 */
[----:B------:R-:W-:Y:S02]  /*3f80*/  SEL R9, R8, R31, !P0 ;  /* 0x0000001f08097207 */ /* 0x000fe40004000000 */
[----:B------:R-:W-:Y:S01]  /*3f90*/  @P2 SHF.R.U32.HI R11, RZ, R5, R34 ;  /* 0x00000005ff0b2219 */ /* 0x000fe20000011622 */
[C---:B------:R-:W-:Y:S01]  /*3fa0*/  IMAD R10, R92.reuse, R3, RZ ;  /* 0x000000035c0a7224 */ /* 0x040fe200078e02ff */
[----:B------:R-:W-:Y:S01]  /*3fb0*/  SEL R3, R13, R36, !P5 ;  /* 0x000000240d037207 */ /* 0x000fe20006800000 */
[C---:B------:R-:W-:Y:S03]  /*3fc0*/  IMAD.HI.U32 R14, R9.reuse, R4, RZ ;  /* 0x00000004090e7227 */ /* 0x040fe600078e00ff */
[----:B------:R-:W-:Y:S01]  /*3fd0*/  ISETP.GE.AND P0, PT, R9, R10, PT ;  /* 0x0000000a0900720c */ /* 0x000fe20003f06270 */
[C---:B------:R-:W-:Y:S01]  /*3fe0*/  IMAD R12, R92.reuse, R11, RZ ;  /* 0x0000000b5c0c7224 */ /* 0x040fe200078e02ff */
[-C--:B------:R-:W-:Y:S04]  /*3ff0*/  SHF.R.U32.HI R14, RZ, R5.reuse, R14 ;  /* 0x00000005ff0e7219 */ /* 0x080fe8000001160e */
[----:B------:R-:W-:Y:S02]  /*4000*/  ISETP.GE.OR P0, PT, R3, R12, P0 ;  /* 0x0000000c0300720c */ /* 0x000fe40000706670 */
[----:B------:R-:W-:Y:S05]  /*4010*/  SEL R15, R9, R14, !P2 ;  /* 0x0000000e090f7207 */ /* 0x000fea0005000000 */
[----:B------:R-:W-:Y:S04]  /*4020*/  IMAD.MOV R14, RZ, RZ, -R15 ;  /* 0x000000ffff0e7224 */ /* 0x000fe800078e0a0f */
[----:B------:R-:W-:Y:S02]  /*4030*/  IMAD R14, R92, R14, R9 ;  /* 0x0000000e5c0e7224 */ /* 0x000fe400078e0209 */
[C---:B------:R-:W-:Y:S05]  /*4040*/  @!P0 IMAD.HI.U32 R10, R3.reuse, R4, RZ ;  /* 0x00000004030a8227 */ /* 0x040fea00078e00ff */
[----:B------:R-:W-:Y:S04]  /*4050*/  @!P0 SHF.R.U32.HI R10, RZ, R5, R10 ;  /* 0x00000005ff0a8219 */ /* 0x000fe8000001160a */
[----:B------:R-:W-:Y:S01]  /*4060*/  @!P0 SEL R0, R3, R10, !P2 ;  /* 0x0000000a03008207 */ /* 0x000fe20005000000 */
[----:B------:R-:W-:Y:S03]  /*4070*/  IMAD.MOV R10, RZ, RZ, -R3 ;  /* 0x000000ffff0a7224 */ /* 0x000fe600078e0a03 */
[----:B------:R-:W-:Y:S01]  /*4080*/  @!P0 IADD3 R15, PT, PT, R15, -R0, RZ ;  /* 0x800000000f0f8210 */ /* 0x000fe20007ffe0ff */
[----:B------:R-:W-:Y:S01]  /*4090*/  @!P0 IMAD R0, R11, R14, R0 ;  /* 0x0000000e0b008224 */ /* 0x000fe200078e0200 */
[----:B------:R-:W-:Y:S01]  /*40a0*/  IADD3 R11, PT, PT, -R9, RZ, RZ ;  /* 0x000000ff090b7210 */ /* 0x000fe20007ffe1ff */
[----:B------:R-:W-:Y:S02]  /*40b0*/  IMAD R13, R2, R10, R13 ;  /* 0x0000000a020d7224 */ /* 0x000fe400078e020d */
[----:B------:R-:W-:Y:S02]  /*40c0*/  @!P0 IMAD R9, R15, R92, R3 ;  /* 0x0000005c0f098224 */ /* 0x000fe400078e0203 */
[----:B------:R-:W-:Y:S02]  /*40d0*/  @!P0 IMAD.MOV.U32 R3, RZ, RZ, R0 ;  /* 0x000000ffff038224 */ /* 0x000fe400078e0000 */
[----:B------:R-:W-:Y:S02]  /*40e0*/  IMAD R8, R6, R11, R8 ;  /* 0x0000000b06087224 */ /* 0x000fe400078e0208 */
[----:B------:R-:W-:Y:S02]  /*40f0*/  IMAD R13, R3, R2, R13 ;  /* 0x00000002030d7224 */ /* 0x000fe400078e020d */
[----:B------:R-:W-:Y:S02]  /*4100*/  IMAD R8, R9, R6, R8 ;  /* 0x0000000609087224 */ /* 0x000fe400078e0208 */
.L_x_68:
[----:B------:R-:W-:Y:S05]  /*4110*/  BRA.U UP1, `(.L_x_69) ;  /* 0x0000000101107547 */ /* 0x000fea000b800000 */
[----:B------:R-:W-:Y:S04]  /*4120*/  MOV R0, UR6 ;  /* 0x0000000600007c02 */ /* 0x000fe80008000f00 */
[----:B------:R-:W-:Y:S04]  /*4130*/  SHF.L.U32 R3, R0, 0x1f, RZ ;  /* 0x0000001f00037819 */ /* 0x000fe800000006ff */
[----:B------:R-:W2:Y:S02]  /*4140*/  SYNCS.PHASECHK.TRANS64.TRYWAIT P0, [UR7+0x48], R3 ;  /* 0x00004803ff0075a7 */ /* 0x000ea40008001107 */
[----:B--2---:R-:W-:Y:S05]  /*4150*/  @!P0 BRA `(.L_x_70) ;  /* 0x0000003800b08947 */ /* 0x004fea0003800000 */
.L_x_69:
[----:B------:R-:W-:Y:S05]  /*4160*/  BRA.U !UP6, `(.L_x_71) ;  /* 0x000000010e347547 */ /* 0x000fea000b800000 */
[----:B------:R-:W-:Y:S01]  /*4170*/  UPLOP3.LUT UP0, UPT, UPT, UPT, UP5, 0x80, 0x8 ;  /* 0x000000000008789c */ /* 0x000fe20003f0f050 */
[----:B------:R-:W-:Y:S05]  /*4180*/  HFMA2 R194, -RZ, RZ, 0, 5.9604644775390625e-08 ;  /* 0x00000001ffc27431 */ /* 0x000fea00000001ff */
[----:B------:R-:W-:Y:S05]  /*4190*/  PLOP3.LUT P0, PT, PT, PT, UP0, 0x80, 0x8 ;  /* 0x000000000008781c */ /* 0x000fea0003f0f008 */
[----:B------:R-:W3:Y:S01]  /*41a0*/  @UP0 LDCU.64 UR10, c[0x0][0x888] ;  /* 0x00011100ff0a07ac */ /* 0x000ee20008000a00 */
[----:B------:R-:W-:Y:S04]  /*41b0*/  @UP0 UIMAD UR8, UR36, UR4, URZ ;  /* 0x00000004240802a4 */ /* 0x000fe8000f8e02ff */
[----:B---3--:R-:W-:Y:S06]  /*41c0*/  @UP0 UIMAD.WIDE UR10, UR8, 0x4, UR10 ;  /* 0x00000004080a08a5 */ /* 0x008fec000f8e020a */
[----:B------:R-:W-:Y:S02]  /*41d0*/  IMAD.U32 R10, RZ, RZ, UR10 ;  /* 0x0000000aff0a7e24 */ /* 0x000fe4000f8e00ff */
[----:B------:R-:W-:Y:S05]  /*41e0*/  IMAD.U32 R11, RZ, RZ, UR11 ;  /* 0x0000000bff0b7e24 */ /* 0x000fea000f8e00ff */
[----:B--2---:R-:W2:Y:S02]  /*41f0*/  @P0 LDG.E R0, desc[UR46][R10.64] ;  /* 0x0000002e0a000981 */ /* 0x004ea4000c1e1900 */
[----:B--2---:R-:W-:Y:S01]  /*4200*/  @P0 R2UR UR38, R0 ;  /* 0x00000000002602ca */ /* 0x004fe200000e0000 */
[----:B------:R-:W-:Y:S05]  /*4210*/  IMAD.MOV.U32 R0, RZ, RZ, 0x1 ;  /* 0x00000001ff007424 */ /* 0x000fea00078e00ff */
[----:B------:R-:W-:Y:S08]  /*4220*/  @!P0 PRMT R194, R0, 0x7610, R194 ;  /* 0x0000761000c28816 */ /* 0x000ff000000000c2 */
[----:B------:R-:W3:Y:S02]  /*4230*/  @!UP0 LDCU UR38, c[0x0][0x880] ;  /* 0x00011000ff2687ac */ /* 0x000ee40008000800 */
.L_x_71:
[----:B---3--:R-:W-:Y:S01]  /*4240*/  @!P4 FSETP.EQ.AND P5, PT, RZ, UR38, PT ;  /* 0x00000026ff00cc0b */ /* 0x008fe2000bfa2000 */
[----:B------:R-:W-:Y:S01]  /*4250*/  @!UPT UIADD3 URZ, UPT, UPT, URZ, URZ, URZ ;  /* 0x000000fffffff290 */ /* 0x000fe2000fffe0ff */
[----:B------:R-:W-:Y:S11]  /*4260*/  @!P4 BRA `(.L_x_72) ;  /* 0x000000000014c947 */ /* 0x000ff60003800000 */
[----:B------:R-:W-:Y:S02]  /*4270*/  LOP3.LUT P0, RZ, R194, 0xff, RZ, 0xc0, !PT ;  /* 0x000000ffc2ff7812 */ /* 0x000fe4000780c0ff */
[----:B------:R-:W-:Y:S04]  /*4280*/  PLOP3.LUT P5, PT, PT, PT, UP0, 0x80, 0x8 ;  /* 0x000000000008781c */ /* 0x000fe80003faf008 */
[----:B------:R-:W-:Y:S07]  /*4290*/  PLOP3.LUT P5, PT, P5, PT, PT, 0x8, 0x80 ;  /* 0x000000000080781c */ /* 0x000fee0002fae170 */
[----:B------:R-:W-:Y:S11]  /*42a0*/  @P0 FSETP.EQ.AND P5, PT, RZ, UR38, PT ;  /* 0x00000026ff000c0b */ /* 0x000ff6000bfa2000 */
[----:B------:R-:W-:Y:S02]  /*42b0*/  @!UPT UIADD3 URZ, UPT, UPT, URZ, URZ, URZ ;  /* 0x000000fffffff290 */ /* 0x000fe4000fffe0ff */
.L_x_72:
[----:B------:R-:W3:Y:S01]  /*42c0*/  SYNCS.PHASECHK.TRANS64.TRYWAIT P4, [UR7+0x38], R26 ;  /* 0x0000381aff0075a7 */ /* 0x000ee20008081107 */
[----:B------:R-:W-:Y:S01]  /*42d0*/  @P3 SHF.R.U32.HI R27, RZ, 0x10, R21 ;  /* 0x00000010ff1b3819 */ /* 0x000fe20000011615 */
[----:B------:R-:W-:Y:S01]  /*42e0*/  VIADD R29, R29, 0x1 ;  /* 0x000000011d1d7836 */ /* 0x000fe20000000000 */
[----:B------:R-:W1:Y:S08]  /*42f0*/  LDC.64 R14, c[0x0][0xb10] ;  /* 0x0002c400ff0e7b82 */ /* 0x000e700000000a00 */
[----:B------:R-:W4:Y:S08]  /*4300*/  LDC.64 R10, c[0x0][0xb18] ;  /* 0x0002c600ff0a7b82 */ /* 0x000f300000000a00 */
[----:B--2---:R-:W2:Y:S08]  /*4310*/  @!P1 LDC R0, c[0x0][0xb20] ;  /* 0x0002c800ff009b82 */ /* 0x004eb00000000800 */
[----:B------:R-:W2:Y:S01]  /*4320*/  @!P1 LDC R3, c[0x0][0xb0c] ;  /* 0x0002c300ff039b82 */ /* 0x000ea20000000800 */
[----:B-1----:R-:W-:Y:S05]  /*4330*/  @!P1 IMAD.HI.U32 R14, R13, R14, RZ ;  /* 0x0000000e0d0e9227 */ /* 0x002fea00078e00ff */
[----:B------:R-:W-:Y:S01]  /*4340*/  @!P1 SHF.R.U32.HI R14, RZ, R15, R14 ;  /* 0x0000000fff0e9219 */ /* 0x000fe2000001160e */
[----:B----4-:R-:W-:Y:S01]  /*4350*/  @!P1 IMAD.HI.U32 R11, R8, R11, RZ ;  /* 0x0000000b080b9227 */ /* 0x010fe200078e00ff */
[----:B------:R-:W-:Y:S04]  /*4360*/  @!P1 ISETP.NE.AND P0, PT, R10, 0x1, PT ;  /* 0x000000010a00980c */ /* 0x000fe80003f05270 */
[----:B--2---:R-:W-:Y:S02]  /*4370*/  @!P1 SHF.R.U32.HI R9, RZ, R0, R11 ;  /* 0x00000000ff099219 */ /* 0x004fe4000001160b */
[----:B------:R-:W-:Y:S02]  /*4380*/  @!P1 ISETP.NE.AND P2, PT, R3, 0x1, PT ;  /* 0x000000010300980c */ /* 0x000fe40003f45270 */
[----:B------:R-:W-:Y:S02]  /*4390*/  @!P1 SEL R9, R8, R9, !P0 ;  /* 0x0000000908099207 */ /* 0x000fe40004000000 */
[----:B------:R-:W-:Y:S02]  /*43a0*/  ELECT P0, URZ, PT ;  /* 0x0000000000ff782f */ /* 0x000fe40003800000 */
[----:B------:R-:W-:Y:S05]  /*43b0*/  @!P1 SEL R14, R13, R14, !P2 ;  /* 0x0000000e0d0e9207 */ /* 0x000fea0005000000 */
[----:B------:R-:W-:Y:S02]  /*43c0*/  @!P1 IMAD.IADD R0, R9, 0x1, -R14 ;  /* 0x0000000109009824 */ /* 0x000fe400078e0a0e */
[----:B------:R-:W-:Y:S02]  /*43d0*/  @!P1 IMAD.IADD R9, R14, 0x1, -R9 ;  /* 0x000000010e099824 */ /* 0x000fe400078e0a09 */
[----:B------:R-:W-:Y:S02]  /*43e0*/  @!P1 IMAD R13, R0, R3, R13 ;  /* 0x00000003000d9224 */ /* 0x000fe400078e020d */
[----:B------:R-:W-:Y:S01]  /*43f0*/  @!P1 IMAD R8, R9, R10, R8 ;  /* 0x0000000a09089224 */ /* 0x000fe200078e0208 */
[----:B---3--:R-:W-:Y:S06]  /*4400*/  @!P4 BRA `(.L_x_73) ;  /* 0x00000038001cc947 */ /* 0x008fec0003800000 */
.L_x_121:
[----:B------:R-:W-:Y:S01]  /*4410*/  PLOP3.LUT P5, PT, P5, P0, PT, 0xf2, 0x2f ;  /* 0x00000000002f781c */ /* 0x000fe20002fa1e72 */
[----:B------:R-:W-:Y:S01]  /*4420*/  UMOV UR14, 0x0 ;  /* 0x00000000000e7882 */ /* 0x000fe20000000000 */
[----:B------:R-:W-:Y:S01]  /*4430*/  UMOV UR15, 0x10000000 ;  /* 0x10000000000f7882 */ /* 0x000fe20000000000 */
[----:B------:R-:W-:Y:S01]  /*4440*/  UMOV UR44, UR36 ;  /* 0x00000024002c7c82 */ /* 0x000fe20008000000 */
[----:B------:R-:W-:Y:S01]  /*4450*/  UMOV UR28, UR36 ;  /* 0x00000024001c7c82 */ /* 0x000fe20008000000 */
[----:B------:R-:W-:Y:S01]  /*4460*/  UMOV UR20, UR36 ;  /* 0x0000002400147c82 */ /* 0x000fe20008000000 */
[----:B------:R-:W-:Y:S01]  /*4470*/  UMOV UR12, UR36 ;  /* 0x00000024000c7c82 */ /* 0x000fe20008000000 */
[----:B------:R-:W-:Y:S06]  /*4480*/  LOP3.LUT R30, R30, 0x1, RZ, 0x3c, !PT ;  /* 0x000000011e1e7812 */ /* 0x000fec00078e3cff */
[----:B-1----:R-:W-:Y:S01]  /*4490*/  @!P5 IADD3 R3, P0, PT, R32, 0x580, RZ ;  /* 0x000005802003d810 */ /* 0x002fe20007f1e0ff */
[----:B------:R-:W-:Y:S01]  /*44a0*/  @!P5 IMAD R193, R193, 0x50, RZ ;  /* 0x00000050c1c1d824 */ /* 0x000fe200078e02ff */
[----:B------:R-:W-:Y:S01]  /*44b0*/  VOTEU.ALL UP4, P5 ;  /* 0x0000000000ff7886 */ /* 0x000fe20002880000 */
[----:B------:R-:W-:Y:S01]  /*44c0*/  @!P5 IMAD.SHL.U32 R195, R195, 0x80, RZ ;  /* 0x00000080c3c3d824 */ /* 0x000fe200078e00ff */
[----:B------:R-:W-:Y:S01]  /*44d0*/  @!P5 R2UR UR9, R3 ;  /* 0x000000000309d2ca */ /* 0x000fe200000e0000 */
[----:B------:R-:W-:Y:S01]  /*44e0*/  @!P5 IMAD.X R0, RZ, RZ, R33, P0 ;  /* 0x000000ffff00d224 */ /* 0x000fe200000e0621 */
[----:B------:R-:W-:Y:S01]  /*44f0*/  @!P5 R2UR UR42, R193 ;  /* 0x00000000c12ad2ca */ /* 0x000fe200000e0000 */
[----:B------:R-:W-:Y:S01]  /*4500*/  @!UP4 UIADD3 UR41, UPT, UPT, UR7, 0x30, URZ ;  /* 0x000000300729c890 */ /* 0x000fe2000fffe0ff */
[----:B------:R-:W-:Y:S01]  /*4510*/  @!P5 R2UR UR43, R195 ;  /* 0x00000000c32bd2ca */ /* 0x000fe200000e0000 */
[----:B------:R-:W-:Y:S01]  /*4520*/  @!UP4 UIADD3 UR40, UPT, UPT, UR7, 0x180, URZ ;  /* 0x000001800728c890 */ /* 0x000fe2000fffe0ff */
[----:B------:R-:W-:Y:S01]  /*4530*/  @!P5 R2UR UR8, R0 ;  /* 0x000000000008d2ca */ /* 0x000fe200000e0000 */
[----:B------:R-:W-:Y:S01]  /*4540*/  VOTEU.ALL UP3, P5 ;  /* 0x0000000000ff7886 */ /* 0x000fe20002860000 */
[----:B------:R-:W-:Y:S01]  /*4550*/  @!UP4 UIADD3 UR32, UPT, UPT, UR7, 0x980, URZ ;  /* 0x000009800720c890 */ /* 0x000fe2000fffe0ff */
[----:B------:R-:W-:Y:S01]  /*4560*/  ISETP.NE.AND P0, PT, R29, 0x2, PT ;  /* 0x000000021d00780c */ /* 0x000fe20003f05270 */
[----:B------:R-:W-:Y:S01]  /*4570*/  VOTEU.ALL UP2, P5 ;  /* 0x0000000000ff7886 */ /* 0x000fe20002840000 */
[----:B------:R-:W-:Y:S01]  /*4580*/  UMOV UR33, UR41 ;  /* 0x0000002900217c82 */ /* 0x000fe20008000000 */
[----:B------:R-:W-:Y:S01]  /*4590*/  @!UP4 UIADD3 UR24, UPT, UPT, UR7, 0x1180, URZ ;  /* 0x000011800718c890 */ /* 0x000fe2000fffe0ff */
[----:B------:R-:W-:Y:S01]  /*45a0*/  IMAD.U32 R10, RZ, RZ, UR9 ;  /* 0x00000009ff0a7e24 */ /* 0x000fe2000f8e00ff */
[----:B------:R-:W-:Y:S01]  /*45b0*/  VOTEU.ALL UP1, P5 ;  /* 0x0000000000ff7886 */ /* 0x000fe20002820000 */
[----:B------:R-:W-:Y:S01]  /*45c0*/  @!UP4 UIADD3 UR34, UPT, UPT, UR42, 0x10, URZ ;  /* 0x000000102a22c890 */ /* 0x000fe2000fffe0ff */
[----:B------:R-:W-:Y:S01]  /*45d0*/  SEL R3, RZ, 0x1, P0 ;  /* 0x00000001ff037807 */ /* 0x000fe20000000000 */
[----:B------:R-:W-:Y:S01]  /*45e0*/  UMOV UR35, UR43 ;  /* 0x0000002b00237c82 */ /* 0x000fe20008000000 */
[----:B------:R-:W-:Y:S01]  /*45f0*/  @!P5 R2UR UR22, R10 ;  /* 0x000000000a16d2ca */ /* 0x000fe200000e0000 */
[----:B------:R-:W-:Y:S01]  /*4600*/  IMAD.U32 R11, RZ, RZ, UR8 ;  /* 0x00000008ff0b7e24 */ /* 0x000fe2000f8e00ff */
[----:B------:R-:W-:Y:S01]  /*4610*/  @!UP4 UIADD3 UR26, UPT, UPT, UR42, 0x20, URZ ;  /* 0x000000202a1ac890 */ /* 0x000fe2000fffe0ff */
[----:B------:R-:W-:Y:S01]  /*4620*/  LOP3.LUT R28, R28, R3, RZ, 0x3c, !PT ;  /* 0x000000031c1c7212 */ /* 0x000fe200078e3cff */
[----:B------:R-:W-:Y:S01]  /*4630*/  UMOV UR25, UR41 ;  /* 0x0000002900197c82 */ /* 0x000fe20008000000 */
[----:B------:R-:W-:Y:S01]  /*4640*/  UMOV UR27, UR43 ;  /* 0x0000002b001b7c82 */ /* 0x000fe20008000000 */
[----:B------:R-:W-:Y:S01]  /*4650*/  @!P5 R2UR UR23, R11 ;  /* 0x000000000b17d2ca */ /* 0x000fe200000e0000 */
[----:B------:R-:W-:Y:S01]  /*4660*/  @!UP4 UIADD3 UR16, UPT, UPT, UR7, 0x1980, URZ ;  /* 0x000019800710c890 */ /* 0x000fe2000fffe0ff */
[----:B------:R-:W-:Y:S01]  /*4670*/  SEL R29, R29, RZ, P0 ;  /* 0x000000ff1d1d7207 */ /* 0x000fe20000000000 */
[----:B------:R-:W-:Y:S01]  /*4680*/  @!UP4 UIADD3 UR18, UPT, UPT, UR42, 0x30, URZ ;  /* 0x000000302a12c890 */ /* 0x000fe2000fffe0ff */
[----:B------:R-:W-:Y:S01]  /*4690*/  IMAD.IADD R193, R8, 0x1, R177 ;  /* 0x0000000108c17824 */ /* 0x000fe200078e02b1 */
[----:B------:R-:W-:Y:S01]  /*46a0*/  UMOV UR17, UR41 ;  /* 0x0000002900117c82 */ /* 0x000fe20008000000 */
[----:B------:R-:W-:Y:S01]  /*46b0*/  UMOV UR19, UR43 ;  /* 0x0000002b00137c82 */ /* 0x000fe20008000000 */
[----:B------:R-:W-:Y:S01]  /*46c0*/  @!UP4 UIADD3 UR8, UPT, UPT, UR7, 0x2180, URZ ;  /* 0x000021800708c890 */ /* 0x000fe2000fffe0ff */
[----:B------:R-:W-:Y:S01]  /*46d0*/  IMAD.IADD R195, R13, 0x1, R192 ;  /* 0x000000010dc37824 */ /* 0x000fe200078e02c0 */
[----:B------:R-:W-:Y:S01]  /*46e0*/  @!UP4 UIADD3 UR10, UPT, UPT, UR42, 0x40, URZ ;  /* 0x000000402a0ac890 */ /* 0x000fe2000fffe0ff */
[----:B------:R-:W-:Y:S01]  /*46f0*/  UMOV UR9, UR41 ;  /* 0x0000002900097c82 */ /* 0x000fe20008000000 */
[----:B------:R-:W-:Y:S02]  /*4700*/  UMOV UR11, UR43 ;  /* 0x0000002b000b7c82 */ /* 0x000fe40008000000 */
[----:B------:R-:W-:Y:S01]  /*4710*/  @!UP3 UTMALDG.3D [UR40], [UR22], desc[UR14] ;  /* 0x00000e281600b5b4 */ /* 0x000fe20008011000 */
[----:B------:R1:W-:Y:S01]  /*4720*/  @!UP2 UTMALDG.3D [UR32], [UR22], desc[UR14] ;  /* 0x00000e201600a5b4 */ /* 0x0003e20008011000 */
[----:B------:R-:W-:Y:S01]  /*4730*/  VOTEU.ALL UP2, P5 ;  /* 0x0000000000ff7886 */ /* 0x000fe20002840000 */
[----:B------:R2:W-:Y:S01]  /*4740*/  @!UP1 UTMALDG.3D [UR24], [UR22], desc[UR14] ;  /* 0x00000e18160095b4 */ /* 0x0005e20008011000 */
[----:B------:R-:W-:Y:S03]  /*4750*/  VOTEU.ALL UP1, P5 ;  /* 0x0000000000ff7886 */ /* 0x000fe60002820000 */
[----:B------:R2:W-:Y:S02]  /*4760*/  @!UP2 UTMALDG.3D [UR16], [UR22], desc[UR14] ;  /* 0x00000e101600a5b4 */ /* 0x0005e40008011000 */
[----:B------:R2:W-:Y:S01]  /*4770*/  @!UP1 UTMALDG.3D [UR8], [UR22], desc[UR14] ;  /* 0x00000e08160095b4 */ /* 0x0005e20008011000 */
[----:B------:R2:W-:Y:S01]  /*4780*/  @!P5 SYNCS.ARRIVE.TRANS64.RED.A0TR RZ, [UR7+0x30], R25 ;  /* 0x00003019ffffd9a7 */ /* 0x0005e20008300407 */
[----:B------:R-:W-:Y:S01]  /*4790*/  UPLOP3.LUT UP1, UPT, UPT, UPT, UPT, 0x80, 0x8 ;  /* 0x000000000008789c */ /* 0x000fe20003f2f070 */
[----:B-1----:R-:W-:Y:S01]  /*47a0*/  @P3 R2UR UR36, R27 ;  /* 0x000000001b2432ca */ /* 0x002fe200000e0000 */
[----:B------:R-:W-:Y:S01]  /*47b0*/  SYNCS.ARRIVE.TRANS64.RED.A1T0 RZ, [UR37], RZ ;  /* 0x000000ffffff79a7 */ /* 0x000fe20008100425 */
[----:B------:R-:W-:Y:S02]  /*47c0*/  @!UPT UIADD3 URZ, UPT, UPT, URZ, URZ, URZ ;  /* 0x000000fffffff290 */ /* 0x000fe4000fffe0ff */
[----:B------:R-:W-:Y:S11]  /*47d0*/  @P3 BRA `(.L_x_74) ;  /* 0xfffffff400483947 */ /* 0x000ff6000383ffff */
[----:B------:R-:W-:Y:S07]  /*47e0*/  MOV R0, UR7 ;  /* 0x0000000700007c02 */ /* 0x000fee0008000f00 */
.L_x_75:
[----:B-1----:R-:W-:-:S04]  /*47f0*/  SHF.L.U32 R3, R30, 0x1f, RZ ;  /* 0x0000001f1e037819 */ /* 0x002fc800000006ff */
[----:B------:R1:W3:Y:S03]  /*4800*/  SYNCS.PHASECHK.TRANS64.TRYWAIT P0, [R0+URZ+0x38], R3 ;  /* 0x00003803000075a7 */ /* 0x0002e600080011ff */
[----:B---3--:R-:W-:Y:S05]  /*4810*/  @!P0 NANOSLEEP.SYNCS 0x989680 ;  /* 0x009896800000895d */ /* 0x008fea0003900000 */
[----:B------:R-:W3:Y:S02]  /*4820*/  @!P0 SYNCS.PHASECHK.TRANS64 P0, [R0+URZ+0x38], R3 ;  /* 0x00003803000085a7 */ /* 0x000ee400080010ff */
[----:B--23--:R-:W-:Y:S05]  /*4830*/  @P0 EXIT ;  /* 0x000000000000094d */ /* 0x00cfea0003800000 */
[----:B------:R-:W-:Y:S05]  /*4840*/  BRA `(.L_x_75) ;  /* 0xfffffffc00e87947 */ /* 0x000fea000383ffff */
.L_x_66:
[----:B------:R-:W-:-:S06]  /*4850*/  UISETP.GE.AND UP1, UPT, UR8, 0x4, UPT ;  /* 0x000000040800788c */ /* 0x000fcc000bf26270 */
[----:B------:R-:W-:-:S13]  /*4860*/  PLOP3.LUT P0, PT, PT, PT, UP1, 0x80, 0x8 ;  /* 0x000000000008781c */ /* 0x000fda0003f0f018 */
[----:B------:R-:W-:Y:S05]  /*4870*/  @!P0 EXIT ;  /* 0x000000000000894d */ /* 0x000fea0003800000 */
[----:B------:R-:W-:Y:S01]  /*4880*/  BAR.SYNC.DEFER_BLOCKING 0x6, 0xa0 ;  /* 0x0182800000007b1d */ /* 0x000fe20000010000 */
[C---:B------:R-:W-:Y:S01]  /*4890*/  IMAD.U32 R2, R205.reuse, 0x10000, RZ ;  /* 0x00010000cd027824 */ /* 0x040fe200078e00ff */
[----:B------:R-:W-:Y:S02]  /*48a0*/  LOP3.LUT R204, R0, 0x60, R205, 0xf8, !PT ;  /* 0x0000006000cc7812 */ /* 0x000fe400078ef8cd */
[----:B------:R-:W-:Y:S02]  /*48b0*/  CS2R R202, SRZ ;  /* 0x0000000000ca7805 */ /* 0x000fe4000001ff00 */
[----:B------:R-:W-:Y:S01]  /*48c0*/  LOP3.LUT R205, R205, 0x60, RZ, 0xc0, !PT ;  /* 0x00000060cdcd7812 */ /* 0x000fe200078ec0ff */
[----:B------:R-:W-:Y:S01]  /*48d0*/  IMAD.MOV.U32 R207, RZ, RZ, RZ ;  /* 0x000000ffffcf7224 */ /* 0x000fe200078e00ff */
[----:B------:R-:W-:Y:S01]  /*48e0*/  UMOV UR44, 0x400 ;  /* 0x00000400002c7882 */ /* 0x000fe20000000000 */
[----:B------:R-:W1:Y:S01]  /*48f0*/  LDC R197, c[0x0][0x370] ;  /* 0x0000dc00ffc57b82 */ /* 0x000e620000000800 */
[----:B------:R-:W-:Y:S01]  /*4900*/  ULEA UR44, UR37, UR44, 0x18 ;  /* 0x0000002c252c7291 */ /* 0x000fe2000f8ec0ff */
[----:B------:R-:W-:Y:S01]  /*4910*/  LOP3.LUT R2, R2, 0x600000, RZ, 0xc0, !PT ;  /* 0x0060000002027812 */ /* 0x000fe200078ec0ff */
[----:B------:R-:W-:Y:S01]  /*4920*/  IMAD.MOV.U32 R201, RZ, RZ, RZ ;  /* 0x000000ffffc97224 */ /* 0x000fe200078e00ff */
[----:B------:R-:W2:Y:S03]  /*4930*/  LDCU.64 UR48, c[0x0][0x348] ;  /* 0x00006900ff3077ac */ /* 0x000ea60008000a00 */
[----:B------:R-:W-:Y:S01]  /*4940*/  LEA R204, R204, UR44, 0x4 ;  /* 0x0000002ccccc7c11 */ /* 0x000fe2000f8e20ff */
[----:B------:R-:W4:Y:S01]  /*4950*/  LDC R94, c[0x0][0xb0c] ;  /* 0x0002c300ff5e7b82 */ /* 0x000f220000000800 */
[----:B------:R-:W1:Y:S01]  /*4960*/  LDCU.64 UR40, c[0x0][0x888] ;  /* 0x00011100ff2877ac */ /* 0x000e620008000a00 */
[----:B------:R-:W1:Y:S06]  /*4970*/  LDCU.64 UR42, c[0x0][0x890] ;  /* 0x00011200ff2a77ac */ /* 0x000e6c0008000a00 */
[----:B------:R-:W1:Y:S01]  /*4980*/  LDC R196, c[0x0][0xb20] ;  /* 0x0002c800ffc47b82 */ /* 0x000e620000000800 */
[----:B------:R-:W3:Y:S01]  /*4990*/  LDS R3, [UR44+0x100] ;  /* 0x0001002cff037984 */ /* 0x000ee20008000800 */
[----:B------:R-:W-:-:S06]  /*49a0*/  UMOV UR39, URZ ;  /* 0x000000ff00277c82 */ /* 0x000fcc0008000000 */
[----:B------:R-:W1:Y:S08]  /*49b0*/  LDC R93, c[0x0][0xb30] ;  /* 0x0002cc00ff5d7b82 */ /* 0x000e700000000800 */
[----:B------:R-:W1:Y:S08]  /*49c0*/  LDC.64 R182, c[0x0][0xb10] ;  /* 0x0002c400ffb67b82 */ /* 0x000e700000000a00 */
[----:B------:R-:W1:Y:S08]  /*49d0*/  LDC.64 R90, c[0x0][0xb18] ;  /* 0x0002c600ff5a7b82 */ /* 0x000e700000000a00 */
[----:B------:R-:W1:Y:S08]  /*49e0*/  LDC.64 R88, c[0x0][0xb28] ;  /* 0x0002ca00ff587b82 */ /* 0x000e700000000a00 */
[----:B------:R-:W1:Y:S01]  /*49f0*/  LDC.64 R180, c[0x0][0x8b0] ;  /* 0x00022c00ffb47b82 */ /* 0x000e620000000a00 */
[----:B---3--:R-:W-:-:S07]  /*4a00*/  IMAD.IADD R2, R3, 0x1, R2 ;  /* 0x0000000103027824 */ /* 0x008fce00078e0202 */
[----:B------:R-:W3:Y:S08]  /*4a10*/  LDC.64 R178, c[0x0][0x8a8] ;  /* 0x00022a00ffb27b82 */ /* 0x000ef00000000a00 */
[----:B--2-4-:R-:W1:Y:S02]  /*4a20*/  LDC R198, c[0x0][0x374] ;  /* 0x0000dd00ffc67b82 */ /* 0x014e640000000800 */
.L_x_92:
[C---:B------:R-:W-:Y:S02]  /*4a30*/  LEA R0, R207.reuse, UR44, 0x3 ;  /* 0x0000002ccf007c11 */ /* 0x040fe4000f8e18ff */
[----:B------:R-:W-:Y:S02]  /*4a40*/  SHF.L.U32 R3, R202, 0x1f, RZ ;  /* 0x0000001fca037819 */ /* 0x000fe400000006ff */
[----:B------:R-:W-:Y:S02]  /*4a50*/  LEA R12, R207, UR44, 0x4 ;  /* 0x0000002ccf0c7c11 */ /* 0x000fe4000f8e20ff */
[----:B--2---:R-:W2:Y:S02]  /*4a60*/  SYNCS.PHASECHK.TRANS64.TRYWAIT P0, [R0+URZ+0x50], R3 ;  /* 0x00005003000075a7 */ /* 0x004ea400080011ff */
[----:B-12---:R-:W-:Y:S05]  /*4a70*/  @!P0 BRA `(.L_x_76) ;  /* 0x0000003000988947 */ /* 0x006fea0003800000 */
.L_x_122:
[----:B------:R-:W-:Y:S01]  /*4a80*/  ISETP.GE.AND P0, PT, R92, 0x1, PT ;  /* 0x000000015c00780c */ /* 0x000fe20003f06270 */
[----:B------:R-:W4:Y:S01]  /*4a90*/  LDS.128 R12, [R12+0xe0] ;  /* 0x0000e0000c0c7984 */ /* 0x000f220000000c00 */
[----:B-1----:R-:W-:Y:S01]  /*4aa0*/  ISETP.NE.U32.AND P3, PT, R180, RZ, PT ;  /* 0x000000ffb400720c */ /* 0x002fe20003f65070 */
[----:B--2---:R-:W-:Y:S01]  /*4ab0*/  VIADD R0, R0, 0x60 ;  /* 0x0000006000007836 */ /* 0x004fe20000000000 */
[----:B------:R-:W-:Y:S04]  /*4ac0*/  UISETP.NE.AND UP0, UPT, UR45, URZ, UPT ;  /* 0x000000ff2d00728c */ /* 0x000fe8000bf05270 */
[----:B------:R-:W-:Y:S01]  /*4ad0*/  PRMT R0, RZ, 0x654, R0 ;  /* 0x00000654ff007816 */ /* 0x000fe20000000000 */
[----:B------:R-:W-:Y:S01]  /*4ae0*/  @!PT LDS RZ, [RZ] ;  /* 0x00000000fffff984 */ /* 0x000fe20000000800 */
[----:B------:R-:W-:Y:S01]  /*4af0*/  @!PT LDS RZ, [RZ] ;  /* 0x00000000fffff984 */ /* 0x000fe20000000800 */
[----:B------:R-:W-:Y:S01]  /*4b00*/  @!PT LDS RZ, [RZ] ;  /* 0x00000000fffff984 */ /* 0x000fe20000000800 */
[----:B------:R-:W-:Y:S01]  /*4b10*/  @!PT LDS RZ, [RZ] ;  /* 0x00000000fffff984 */ /* 0x000fe20000000800 */
[----:B------:R1:W-:Y:S06]  /*4b20*/  MEMBAR.ALL.CTA ;  /* 0x0000000000007992 */ /* 0x0003ec0000008000 */
[----:B-1----:R-:W1:Y:S01]  /*4b30*/  FENCE.VIEW.ASYNC.S ;  /* 0x00000000000073c6 */ /* 0x002e620000000000 */
[----:B------:R-:W-:Y:S01]  /*4b40*/  PLOP3.LUT P2, PT, PT, PT, UP0, 0x80, 0x8 ;  /* 0x000000000008781c */ /* 0x000fe20003f4f008 */
[----:B-1----:R1:W-:Y:S01]  /*4b50*/  SYNCS.ARRIVE.TRANS64.RED.A1T0 RZ, [R0+URZ], RZ ;  /* 0x000000ff00ff79a7 */ /* 0x0023e200081004ff */
[----:B----4-:R-:W-:Y:S04]  /*4b60*/  LOP3.LUT P6, RZ, R14, 0x1, RZ, 0xc0, !PT ;  /* 0x000000010eff7812 */ /* 0x010fe800078cc0ff */
[----:B------:R-:W-:Y:S09]  /*4b70*/  P2R R206, PR, RZ, 0x40 ;  /* 0x00000040ffce7803 */ /* 0x000ff20000000000 */
[----:B------:R-:W-:Y:S02]  /*4b80*/  @P6 MOV R97, R12 ;  /* 0x0000000c00616202 */ /* 0x000fe40000000f00 */
[----:B------:R-:W-:Y:S01]  /*4b90*/  @P6 LOP3.LUT R95, R13, 0xffff, RZ, 0xc0, !PT ;  /* 0x0000ffff0d5f6812 */ /* 0x000fe200078ec0ff */
[----:B-1----:R-:W-:Y:S06]  /*4ba0*/  @!P0 BRA `(.L_x_77) ;  /* 0x0000000000a48947 */ /* 0x002fec0003800000 */
[----:B------:R-:W-:Y:S01]  /*4bb0*/  IMAD.HI.U32 R11, R198, R91, RZ ;  /* 0x0000005bc60b7227 */ /* 0x000fe200078e00ff */
[----:B------:R-:W-:Y:S02]  /*4bc0*/  ISETP.NE.AND P0, PT, R90, 0x1, PT ;  /* 0x000000015a00780c */ /* 0x000fe40003f05270 */
[----:B------:R-:W-:Y:S01]  /*4bd0*/  ISETP.NE.AND P1, PT, R92, 0x1, PT ;  /* 0x000000015c00780c */ /* 0x000fe20003f25270 */
[----:B------:R-:W-:Y:S01]  /*4be0*/  IMAD.HI.U32 R10, R197, R182, RZ ;  /* 0x000000b6c50a7227 */ /* 0x000fe200078e00ff */
[----:B------:R-:W-:Y:S02]  /*4bf0*/  SHF.R.U32.HI R11, RZ, R196, R11 ;  /* 0x000000c4ff0b7219 */ /* 0x000fe4000001160b */
[----:B------:R-:W-:Y:S01]  /*4c00*/  ISETP.NE.AND P4, PT, R94, 0x1, PT ;  /* 0x000000015e00780c */ /* 0x000fe20003f85270 */
[----:B------:R-:W-:Y:S01]  /*4c10*/  IMAD.HI.U32 R18, R97, R182, RZ ;  /* 0x000000b661127227 */ /* 0x000fe200078e00ff */
[----:B------:R-:W-:Y:S02]  /*4c20*/  SHF.R.U32.HI R10, RZ, R183, R10 ;  /* 0x000000b7ff0a7219 */ /* 0x000fe4000001160a */
[----:B------:R-:W-:Y:S01]  /*4c30*/  SEL R3, R198, R11, !P0 ;  /* 0x0000000bc6037207 */ /* 0x000fe20004000000 */
[----:B------:R-:W-:Y:S01]  /*4c40*/  IMAD.HI.U32 R11, R95, R91, RZ ;  /* 0x0000005b5f0b7227 */ /* 0x000fe200078e00ff */
[----:B------:R-:W-:Y:S02]  /*4c50*/  SEL R7, R197, R10, !P4 ;  /* 0x0000000ac5077207 */ /* 0x000fe40006000000 */
[----:B------:R-:W-:Y:S01]  /*4c60*/  SHF.R.U32.HI R18, RZ, R183, R18 ;  /* 0x000000b7ff127219 */ /* 0x000fe20000011612 */
[-C--:B------:R-:W-:Y:S04]  /*4c70*/  IMAD.HI.U32 R10, R3, R88.reuse, RZ ;  /* 0x00000058030a7227 */ /* 0x080fe800078e00ff */
[----:B------:R-:W-:Y:S01]  /*4c80*/  IMAD.HI.U32 R16, R7, R88, RZ ;  /* 0x0000005807107227 */ /* 0x000fe200078e00ff */
[-C--:B------:R-:W-:Y:S02]  /*4c90*/  @P1 SHF.R.U32.HI R3, RZ, R89.reuse, R10 ;  /* 0x00000059ff031219 */ /* 0x080fe4000001160a */
[----:B------:R-:W-:Y:S02]  /*4ca0*/  SHF.R.U32.HI R10, RZ, R196, R11 ;  /* 0x000000c4ff0a7219 */ /* 0x000fe4000001160b */
[----:B------:R-:W-:Y:S01]  /*4cb0*/  @P1 SHF.R.U32.HI R7, RZ, R89, R16 ;  /* 0x00000059ff071219 */ /* 0x000fe20000011610 */
[C---:B------:R-:W-:Y:S01]  /*4cc0*/  IMAD R4, R92.reuse, R3, RZ ;  /* 0x000000035c047224 */ /* 0x040fe200078e02ff */
[----:B------:R-:W-:Y:S02]  /*4cd0*/  SEL R5, R95, R10, !P0 ;  /* 0x0000000a5f057207 */ /* 0x000fe40004000000 */
[----:B------:R-:W-:Y:S01]  /*4ce0*/  SEL R3, R97, R18, !P4 ;  /* 0x0000001261037207 */ /* 0x000fe20006000000 */
[----:B------:R-:W-:Y:S01]  /*4cf0*/  IMAD R6, R92, R7, RZ ;  /* 0x000000075c067224 */ /* 0x000fe200078e02ff */
[C---:B------:R-:W-:Y:S01]  /*4d00*/  ISETP.GE.AND P0, PT, R5.reuse, R4, PT ;  /* 0x000000040500720c */ /* 0x040fe20003f06270 */
[----:B------:R-:W-:Y:S03]  /*4d10*/  IMAD.HI.U32 R8, R5, R88, RZ ;  /* 0x0000005805087227 */ /* 0x000fe600078e00ff */
[----:B------:R-:W-:Y:S01]  /*4d20*/  ISETP.GE.OR P0, PT, R3, R6, P0 ;  /* 0x000000060300720c */ /* 0x000fe20000706670 */
[----:B------:R-:W-:Y:S01]  /*4d30*/  IMAD.MOV R6, RZ, RZ, -R3 ;  /* 0x000000ffff067224 */ /* 0x000fe200078e0a03 */
[-C--:B------:R-:W-:Y:S03]  /*4d40*/  SHF.R.U32.HI R8, RZ, R89.reuse, R8 ;  /* 0x00000059ff087219 */ /* 0x080fe60000011608 */
[----:B------:R-:W-:Y:S01]  /*4d50*/  IMAD R97, R94, R6, R97 ;  /* 0x000000065e617224 */ /* 0x000fe200078e0261 */
[----:B------:R-:W-:Y:S05]  /*4d60*/  SEL R9, R5, R8, !P1 ;  /* 0x0000000805097207 */ /* 0x000fea0004800000 */
[----:B------:R-:W-:Y:S02]  /*4d70*/  IMAD.MOV R8, RZ, RZ, -R9 ;  /* 0x000000ffff087224 */ /* 0x000fe400078e0a09 */
[C---:B------:R-:W-:Y:S04]  /*4d80*/  @!P0 IMAD.HI.U32 R4, R3.reuse, R88, RZ ;  /* 0x0000005803048227 */ /* 0x040fe800078e00ff */
[----:B------:R-:W-:Y:S01]  /*4d90*/  IMAD R8, R92, R8, R5 ;  /* 0x000000085c087224 */ /* 0x000fe200078e0205 */
[----:B------:R-:W-:Y:S04]  /*4da0*/  @!P0 SHF.R.U32.HI R4, RZ, R89, R4 ;  /* 0x00000059ff048219 */ /* 0x000fe80000011604 */
[----:B------:R-:W-:Y:S02]  /*4db0*/  @!P0 SEL R0, R3, R4, !P1 ;  /* 0x0000000403008207 */ /* 0x000fe40004800000 */
[----:B------:R-:W-:Y:S02]  /*4dc0*/  IADD3 R4, PT, PT, -R5, RZ, RZ ;  /* 0x000000ff05047210 */ /* 0x000fe40007ffe1ff */
[----:B------:R-:W-:Y:S01]  /*4dd0*/  @!P0 IADD3 R9, PT, PT, R9, -R0, RZ ;  /* 0x8000000009098210 */ /* 0x000fe20007ffe0ff */
[----:B------:R-:W-:Y:S02]  /*4de0*/  @!P0 IMAD R0, R7, R8, R0 ;  /* 0x0000000807008224 */ /* 0x000fe400078e0200 */
[----:B------:R-:W-:Y:S02]  /*4df0*/  IMAD R95, R90, R4, R95 ;  /* 0x000000045a5f7224 */ /* 0x000fe400078e025f */
[----:B------:R-:W-:Y:S02]  /*4e00*/  @!P0 IMAD R5, R9, R92, R3 ;  /* 0x0000005c09058224 */ /* 0x000fe400078e0203 */
[----:B------:R-:W-:Y:S04]  /*4e10*/  @!P0 IMAD.MOV.U32 R3, RZ, RZ, R0 ;  /* 0x000000ffff038224 */ /* 0x000fe800078e0000 */
[----:B------:R-:W-:Y:S02]  /*4e20*/  IMAD R97, R3, R94, R97 ;  /* 0x0000005e03617224 */ /* 0x000fe400078e0261 */
[----:B------:R-:W-:Y:S02]  /*4e30*/  IMAD R95, R5, R90, R95 ;  /* 0x0000005a055f7224 */ /* 0x000fe400078e025f */
.L_x_77:
[----:B------:R-:W-:Y:S01]  /*4e40*/  UISETP.NE.U32.AND UP3, UPT, UR42, URZ, UPT ;  /* 0x000000ff2a00728c */ /* 0x000fe2000bf65070 */
[----:B------:R-:W-:Y:S03]  /*4e50*/  ISETP.NE.AND.EX P3, PT, R181, RZ, PT, P3 ;  /* 0x000000ffb500720c */ /* 0x000fe60003f65330 */
[----:B------:R-:W-:Y:S09]  /*4e60*/  UISETP.NE.AND.EX UP3, UPT, UR43, URZ, UPT, UP3 ;  /* 0x000000ff2b00728c */ /* 0x000ff2000bf65330 */
[----:B------:R-:W-:Y:S05]  /*4e70*/  BRA.U !UP3, `(.L_x_78) ;  /* 0x000000010b387547 */ /* 0x000fea000b800000 */
[----:B------:R-:W-:Y:S01]  /*4e80*/  UISETP.NE.U32.AND UP0, UPT, UR40, URZ, UPT ;  /* 0x000000ff2800728c */ /* 0x000fe2000bf05070 */
[----:B------:R-:W-:Y:S03]  /*4e90*/  HFMA2 R194, -RZ, RZ, 0, 5.9604644775390625e-08 ;  /* 0x00000001ffc27431 */ /* 0x000fe600000001ff */
[----:B------:R-:W-:Y:S06]  /*4ea0*/  UISETP.NE.AND.EX UP0, UPT, UR41, URZ, UPT, UP0 ;  /* 0x000000ff2900728c */ /* 0x000fec000bf05300 */
[----:B------:R-:W-:Y:S05]  /*4eb0*/  PLOP3.LUT P0, PT, PT, PT, UP0, 0x80, 0x8 ;  /* 0x000000000008781c */ /* 0x000fea0003f0f008 */
[----:B------:R-:W1:Y:S01]  /*4ec0*/  @UP0 LDCU.64 UR6, c[0x0][0x888] ;  /* 0x00011100ff0607ac */ /* 0x000e620008000a00 */
[----:B------:R-:W-:Y:S04]  /*4ed0*/  @UP0 UIMAD UR4, UR36, UR42, URZ ;  /* 0x0000002a240402a4 */ /* 0x000fe8000f8e02ff */
[----:B-1----:R-:W-:Y:S06]  /*4ee0*/  @UP0 UIMAD.WIDE UR6, UR4, 0x4, UR6 ;  /* 0x00000004040608a5 */ /* 0x002fec000f8e0206 */
[----:B------:R-:W-:Y:S02]  /*4ef0*/  IMAD.U32 R4, RZ, RZ, UR6 ;  /* 0x00000006ff047e24 */ /* 0x000fe4000f8e00ff */
[----:B------:R-:W-:Y:S05]  /*4f00*/  IMAD.U32 R5, RZ, RZ, UR7 ;  /* 0x00000007ff057e24 */ /* 0x000fea000f8e00ff */
[----:B------:R-:W2:Y:S02]  /*4f10*/  @P0 LDG.E R0, desc[UR46][R4.64] ;  /* 0x0000002e04000981 */ /* 0x000ea4000c1e1900 */
[----:B--2---:R-:W-:Y:S01]  /*4f20*/  @P0 R2UR UR38, R0 ;  /* 0x00000000002602ca */ /* 0x004fe200000e0000 */
[----:B------:R-:W-:Y:S05]  /*4f30*/  IMAD.MOV.U32 R0, RZ, RZ, 0x1 ;  /* 0x00000001ff007424 */ /* 0x000fea00078e00ff */
[----:B------:R-:W-:Y:S08]  /*4f40*/  @!P0 PRMT R194, R0, 0x7610, R194 ;  /* 0x0000761000c28816 */ /* 0x000ff000000000c2 */
[----:B------:R-:W1:Y:S02]  /*4f50*/  @!UP0 LDCU UR38, c[0x0][0x880] ;  /* 0x00011000ff2687ac */ /* 0x000e640008000800 */
.L_x_78:
[----:B------:R-:W-:Y:S05]  /*4f60*/  @!P3 BRA `(.L_x_79) ;  /* 0x000000000020b947 */ /* 0x000fea0003800000 */
[----:B---3--:R-:W-:Y:S04]  /*4f70*/  ISETP.NE.U32.AND P0, PT, R178, RZ, PT ;  /* 0x000000ffb200720c */ /* 0x008fe80003f05070 */
[----:B------:R-:W-:Y:S11]  /*4f80*/  ISETP.NE.AND.EX P0, PT, R179, RZ, PT, P0 ;  /* 0x000000ffb300720c */ /* 0x000ff60003f05300 */
[----:B------:R-:W-:Y:S02]  /*4f90*/  @!UPT UIADD3 URZ, UPT, UPT, URZ, URZ, URZ ;  /* 0x000000fffffff290 */ /* 0x000fe4000fffe0ff */
[----:B------:R-:W2:Y:S01]  /*4fa0*/  @P0 LDC.64 R4, c[0x0][0x8a8] ;  /* 0x00022a00ff040b82 */ /* 0x000ea20000000a00 */
[----:B------:R-:W-:Y:S04]  /*4fb0*/  @P0 IMAD R0, R180, UR36, RZ ;  /* 0x00000024b4000c24 */ /* 0x000fe8000f8e02ff */
[----:B--2---:R-:W-:Y:S05]  /*4fc0*/  @P0 IMAD.WIDE R4, R0, 0x4, R4 ;  /* 0x0000000400040825 */ /* 0x004fea00078e0204 */
[----:B-----5:R2:W5:Y:S02]  /*4fd0*/  @P0 LDG.E R96, desc[UR46][R4.64] ;  /* 0x0000002e04600981 */ /* 0x020564000c1e1900 */
[----:B--2---:R-:W4:Y:S02]  /*4fe0*/  @!P0 LDC R96, c[0x0][0x8a0] ;  /* 0x00022800ff608b82 */ /* 0x004f240000000800 */
.L_x_79:
[----:B------:R-:W2:Y:S01]  /*4ff0*/  LDC.64 R4, c[0x0][0xb10] ;  /* 0x0002c400ff047b82 */ /* 0x000ea20000000a00 */
[----:B------:R-:W-:Y:S01]  /*5000*/  UISETP.NE.AND UP4, UPT, UR45, URZ, UPT ;  /* 0x000000ff2d00728c */ /* 0x000fe2000bf85270 */
[----:B-1----:R-:W-:Y:S01]  /*5010*/  @P2 FSETP.NEU.AND P1, PT, RZ, UR38, PT ;  /* 0x00000026ff002c0b */ /* 0x002fe2000bf2d000 */
[----:B------:R-:W-:Y:S01]  /*5020*/  UPLOP3.LUT UP0, UPT, UPT, UPT, UPT, 0x40, 0x4 ;  /* 0x000000000004789c */ /* 0x000fe20003f0e870 */
[----:B------:R-:W-:Y:S01]  /*5030*/  @P2 LOP3.LUT P0, RZ, R194, 0xff, RZ, 0xc0, !PT ;  /* 0x000000ffc2ff2812 */ /* 0x000fe2000780c0ff */
[----:B------:R-:W-:Y:S03]  /*5040*/  ULEA UR50, UR39, UR44, 0x3 ;  /* 0x0000002c27327291 */ /* 0x000fe6000f8e18ff */
[----:B------:R-:W1:Y:S01]  /*5050*/  LDC.64 R6, c[0x0][0xb18] ;  /* 0x0002c600ff067b82 */ /* 0x000e620000000a00 */
[----:B------:R-:W-:Y:S01]  /*5060*/  SHF.L.U32 R8, R203, 0x1f, RZ ;  /* 0x0000001fcb087819 */ /* 0x000fe200000006ff */
[----:B------:R-:W-:Y:S01]  /*5070*/  VIADD R207, R207, 0x1 ;  /* 0x00000001cfcf7836 */ /* 0x000fe20000000000 */
[----:B------:R-:W-:Y:S02]  /*5080*/  @P6 SHF.R.U32.HI R200, RZ, 0x10, R13 ;  /* 0x00000010ffc86819 */ /* 0x000fe4000001160d */
[----:B------:R-:W-:Y:S02]  /*5090*/  CS2R R174, SRZ ;  /* 0x0000000000ae7805 */ /* 0x000fe4000001ff00 */
[----:B------:R-:W-:Y:S01]  /*50a0*/  CS2R R172, SRZ ;  /* 0x0000000000ac7805 */ /* 0x000fe2000001ff00 */
[----:B------:R-:W3:Y:S01]  /*50b0*/  @UP4 LDCU.64 UR4, c[0x0][0x888] ;  /* 0x00011100ff0447ac */ /* 0x000ee20008000a00 */
[----:B------:R-:W-:Y:S02]  /*50c0*/  CS2R R158, SRZ ;  /* 0x00000000009e7805 */ /* 0x000fe4000001ff00 */
[----:B------:R-:W-:Y:S02]  /*50d0*/  CS2R R156, SRZ ;  /* 0x00000000009c7805 */ /* 0x000fe4000001ff00 */
[----:B------:R-:W-:Y:S02]  /*50e0*/  CS2R R142, SRZ ;  /* 0x00000000008e7805 */ /* 0x000fe4000001ff00 */
[----:B------:R-:W-:Y:S02]  /*50f0*/  CS2R R140, SRZ ;  /* 0x00000000008c7805 */ /* 0x000fe4000001ff00 */
[----:B------:R-:W-:Y:S01]  /*5100*/  CS2R R126, SRZ ;  /* 0x00000000007e7805 */ /* 0x000fe2000001ff00 */
[----:B------:R-:W-:Y:S01]  /*5110*/  @UP4 UPLOP3.LUT UP0, UPT, UPT, UPT, UP3, 0x80, 0x8 ;  /* 0x000000000008489c */ /* 0x000fe20003f0f030 */
[----:B------:R-:W-:Y:S01]  /*5120*/  CS2R R124, SRZ ;  /* 0x00000000007c7805 */ /* 0x000fe2000001ff00 */
[----:B------:R-:W-:Y:S01]  /*5130*/  @P2 VOTEU.ANY UP1, P1 ;  /* 0x0000000000ff2886 */ /* 0x000fe20000820100 */
[----:B------:R-:W-:Y:S02]  /*5140*/  CS2R R110, SRZ ;  /* 0x00000000006e7805 */ /* 0x000fe4000001ff00 */
[----:B------:R-:W-:Y:S01]  /*5150*/  CS2R R108, SRZ ;  /* 0x00000000006c7805 */ /* 0x000fe2000001ff00 */
[----:B---3--:R-:W-:Y:S02]  /*5160*/  @UP4 UISETP.NE.U32.AND UP2, UPT, UR4, URZ, UPT ;  /* 0x000000ff0400428c */ /* 0x008fe4000bf45070 */
[----:B------:R-:W-:Y:S02]  /*5170*/  @UP4 USEL UR4, URZ, 0xffffffff, UP1 ;  /* 0xffffffffff044887 */ /* 0x000fe40008800000 */
[----:B------:R-:W-:Y:S01]  /*5180*/  @UP4 UISETP.NE.AND.EX UP2, UPT, UR5, URZ, UPT, UP2 ;  /* 0x000000ff0500428c */ /* 0x000fe2000bf45320 */
[----:B------:R-:W-:Y:S01]  /*5190*/  @P2 VOTEU.ANY UP1, P0 ;  /* 0x0000000000ff2886 */ /* 0x000fe20000020100 */
[----:B------:R-:W-:Y:S02]  /*51a0*/  ISETP.NE.AND P0, PT, R93, 0x1, PT ;  /* 0x000000015d00780c */ /* 0x000fe40003f05270 */
[----:B------:R-:W-:Y:S04]  /*51b0*/  @UP4 USEL UR5, URZ, 0xffffffff, UP2 ;  /* 0xffffffffff054887 */ /* 0x000fe80009000000 */
[----:B------:R-:W-:Y:S04]  /*51c0*/  @UP0 USEL UR4, UR5, UR4, !UP1 ;  /* 0x0000000405040287 */ /* 0x000fe8000c800000 */
[----:B------:R-:W-:Y:S03]  /*51d0*/  @UP4 ULOP3.LUT UR4, UR4, 0x1, URZ, 0xc0, !UPT ;  /* 0x0000000104044892 */ /* 0x000fe6000f8ec0ff */
[----:B------:R-:W3:Y:S01]  /*51e0*/  @!P0 LDC R0, c[0x0][0xb20] ;  /* 0x0002c800ff008b82 */ /* 0x000ee20000000800 */
[----:B------:R-:W-:Y:S01]  /*51f0*/  UISETP.NE.U32.OR UP0, UPT, UR4, 0x1, !UP4 ;  /* 0x000000010400788c */ /* 0x000fe2000e705470 */
[----:B--2---:R-:W-:Y:S01]  /*5200*/  @!P0 IMAD.HI.U32 R4, R97, R4, RZ ;  /* 0x0000000461048227 */ /* 0x004fe200078e00ff */
[----:B-1----:R-:W-:Y:S05]  /*5210*/  @!P0 ISETP.NE.AND P1, PT, R6, 0x1, PT ;  /* 0x000000010600880c */ /* 0x002fea0003f25270 */
[----:B------:R-:W1:Y:S01]  /*5220*/  @!P0 LDC R3, c[0x0][0xb0c] ;  /* 0x0002c300ff038b82 */ /* 0x000e620000000800 */
[----:B------:R-:W-:Y:S01]  /*5230*/  @!P0 IMAD.HI.U32 R7, R95, R7, RZ ;  /* 0x000000075f078227 */ /* 0x000fe200078e00ff */
[----:B------:R-:W-:Y:S02]  /*5240*/  PLOP3.LUT P3, PT, PT, PT, UP0, 0x80, 0x8 ;  /* 0x000000000008781c */ /* 0x000fe40003f6f008 */
[----:B------:R-:W-:Y:S11]  /*5250*/  @!P0 SHF.R.U32.HI R4, RZ, R5, R4 ;  /* 0x00000005ff048219 */ /* 0x000ff60000011604 */
[----:B------:R-:W-:Y:S04]  /*5260*/  @P3 SHF.L.U32 R9, R201, 0x1f, RZ ;  /* 0x0000001fc9093819 */ /* 0x000fe800000006ff */
[----:B------:R-:W2:Y:S01]  /*5270*/  @P3 SYNCS.PHASECHK.TRANS64.TRYWAIT P5, [UR44+0x30], R9 ;  /* 0x00003009ff0035a7 */ /* 0x000ea200080a112c */
[----:B---3--:R-:W-:Y:S02]  /*5280*/  @!P0 SHF.R.U32.HI R0, RZ, R0, R7 ;  /* 0x00000000ff008219 */ /* 0x008fe40000011607 */
[----:B-1----:R-:W-:Y:S02]  /*5290*/  @!P0 ISETP.NE.AND P2, PT, R3, 0x1, PT ;  /* 0x000000010300880c */ /* 0x002fe40003f45270 */
[----:B------:R-:W-:Y:S02]  /*52a0*/  @!P0 SEL R5, R95, R0, !P1 ;  /* 0x000000005f058207 */ /* 0x000fe40004800000 */
[----:B------:R-:W-:Y:S05]  /*52b0*/  @!P0 SEL R4, R97, R4, !P2 ;  /* 0x0000000461048207 */ /* 0x000fea0005000000 */
[----:B------:R-:W-:Y:S02]  /*52c0*/  @!P0 IMAD.IADD R0, R5, 0x1, -R4 ;  /* 0x0000000105008824 */ /* 0x000fe400078e0a04 */
[----:B------:R-:W-:Y:S01]  /*52d0*/  @!P0 IMAD.IADD R4, R4, 0x1, -R5 ;  /* 0x0000000104048824 */ /* 0x000fe200078e0a05 */
[----:B------:R1:W3:Y:S01]  /*52e0*/  SYNCS.PHASECHK.TRANS64.TRYWAIT P4, [UR50+0x70], R8 ;  /* 0x00007008ff0075a7 */ /* 0x0002e20008081132 */
[----:B------:R-:W-:Y:S02]  /*52f0*/  @!P0 IMAD R97, R0, R3, R97 ;  /* 0x0000000300618224 */ /* 0x000fe400078e0261 */
[----:B------:R-:W-:Y:S01]  /*5300*/  @!P0 IMAD R95, R4, R6, R95 ;  /* 0x00000006045f8224 */ /* 0x000fe200078e025f */
[----:B------:R-:W-:Y:S02]  /*5310*/  PLOP3.LUT P0, PT, PT, PT, PT, 0x8, 0x80 ;  /* 0x000000000080781c */ /* 0x000fe40003f0e170 */
[----:B--2---:R-:W-:Y:S01]  /*5320*/  @P3 PLOP3.LUT P0, PT, P5, PT, PT, 0x8, 0x80 ;  /* 0x000000000080381c */ /* 0x004fe20002f0e170 */
[----:B------:R-:W-:Y:S01]  /*5330*/  @!UPT UIADD3 URZ, UPT, UPT, URZ, URZ, URZ ;  /* 0x000000fffffff290 */ /* 0x000fe2000fffe0ff */
[----:B-1----:R-:W-:Y:S11]  /*5340*/  BRA.U !UP0, `(.L_x_80) ;  /* 0x0000000108ac7547 */ /* 0x002ff6000b800000 */
[----:B------:R-:W-:Y:S02]  /*5350*/  FSETP.NEU.AND P2, PT, RZ, UR38, PT ;  /* 0x00000026ff007c0b */ /* 0x000fe4000bf4d000 */
[----:B------:R-:W-:Y:S01]  /*5360*/  LOP3.LUT P1, RZ, R194, 0xff, RZ, 0xc0, !PT ;  /* 0x000000ffc2ff7812 */ /* 0x000fe2000782c0ff */
[----:B------:R-:W-:Y:S01]  /*5370*/  @!UPT UIADD3 URZ, UPT, UPT, URZ, URZ, URZ ;  /* 0x000000fffffff290 */ /* 0x000fe2000fffe0ff */
[----:B------:R-:W-:Y:S11]  /*5380*/  @!P0 BRA `(.L_x_81) ;  /* 0x00000000000c8947 */ /* 0x000ff60003800000 */
[----:B------:R-:W-:Y:S04]  /*5390*/  SHF.L.U32 R3, R201, 0x1f, RZ ;  /* 0x0000001fc9037819 */ /* 0x000fe800000006ff */
[----:B------:R-:W1:Y:S02]  /*53a0*/  SYNCS.PHASECHK.TRANS64.TRYWAIT P0, [UR44+0x30], R3 ;  /* 0x00003003ff0075a7 */ /* 0x000e64000800112c */
[----:B-1----:R-:W-:Y:S05]  /*53b0*/  @!P0 BRA `(.L_x_82) ;  /* 0x00000028005c8947 */ /* 0x002fea0003800000 */
.L_x_81:
[----:B------:R-:W-:Y:S01]  /*53c0*/  UISETP.NE.U32.AND UP0, UPT, UR40, URZ, UPT ;  /* 0x000000ff2800728c */ /* 0x000fe2000bf05070 */
[----:B------:R-:W-:Y:S01]  /*53d0*/  CS2R R110, SRZ ;  /* 0x00000000006e7805 */ /* 0x000fe2000001ff00 */
[----:B------:R-:W-:Y:S01]  /*53e0*/  VOTEU.ANY UP1, P2 ;  /* 0x0000000000ff7886 */ /* 0x000fe20001020100 */
[----:B------:R-:W-:Y:S01]  /*53f0*/  USEL UR4, URZ, 0xffffffff, UP1 ;  /* 0xffffffffff047887 */ /* 0x000fe20008800000 */
[----:B------:R-:W-:Y:S01]  /*5400*/  CS2R R108, SRZ ;  /* 0x00000000006c7805 */ /* 0x000fe2000001ff00 */
[----:B------:R-:W-:Y:S01]  /*5410*/  UISETP.NE.AND.EX UP0, UPT, UR41, URZ, UPT, UP0 ;  /* 0x000000ff2900728c */ /* 0x000fe2000bf05300 */
[----:B------:R-:W-:Y:S02]  /*5420*/  CS2R R126, SRZ ;  /* 0x00000000007e7805 */ /* 0x000fe4000001ff00 */
[----:B------:R-:W-:Y:S02]  /*5430*/  CS2R R124, SRZ ;  /* 0x00000000007c7805 */ /* 0x000fe4000001ff00 */
[----:B------:R-:W-:Y:S01]  /*5440*/  CS2R R142, SRZ ;  /* 0x00000000008e7805 */ /* 0x000fe2000001ff00 */
[----:B------:R-:W-:Y:S01]  /*5450*/  USEL UR5, URZ, 0xffffffff, UP0 ;  /* 0xffffffffff057887 */ /* 0x000fe20008000000 */
[----:B------:R-:W-:Y:S02]  /*5460*/  CS2R R140, SRZ ;  /* 0x00000000008c7805 */ /* 0x000fe4000001ff00 */
[----:B------:R-:W-:Y:S01]  /*5470*/  CS2R R158, SRZ ;  /* 0x00000000009e7805 */ /* 0x000fe2000001ff00 */
[----:B------:R-:W-:Y:S01]  /*5480*/  VOTEU.ANY UP0, P1 ;  /* 0x0000000000ff7886 */ /* 0x000fe20000800100 */
[----:B------:R-:W-:Y:S01]  /*5490*/  @UP3 USEL UR4, UR5, UR4, !UP0 ;  /* 0x0000000405043287 */ /* 0x000fe2000c000000 */
[----:B------:R-:W-:Y:S02]  /*54a0*/  CS2R R156, SRZ ;  /* 0x00000000009c7805 */ /* 0x000fe4000001ff00 */
[----:B------:R-:W-:Y:S02]  /*54b0*/  CS2R R174, SRZ ;  /* 0x0000000000ae7805 */ /* 0x000fe4000001ff00 */
[----:B------:R-:W-:Y:S01]  /*54c0*/  CS2R R172, SRZ ;  /* 0x0000000000ac7805 */ /* 0x000fe2000001ff00 */
[----:B------:R-:W-:Y:S01]  /*54d0*/  ULOP3.LUT UR4, UR4, 0x1, URZ, 0xc0, !UPT ;  /* 0x0000000104047892 */ /* 0x000fe2000f8ec0ff */
[----:B------:R-:W-:Y:S03]  /*54e0*/  LOP3.LUT R201, R201, 0x1, RZ, 0x3c, !PT ;  /* 0x00000001c9c97812 */ /* 0x000fe600078e3cff */
[----:B------:R-:W-:Y:S02]  /*54f0*/  UISETP.NE.U32.AND UP0, UPT, UR4, 0x1, UPT ;  /* 0x000000010400788c */ /* 0x000fe4000bf05070 */
[----:B------:R-:W-:Y:S04]  /*5500*/  UIADD3 UR4, UPT, UPT, UR44, 0x38, URZ ;  /* 0x000000382c047890 */ /* 0x000fe8000fffe0ff */
[----:B------:R-:W-:Y:S01]  /*5510*/  PLOP3.LUT P0, PT, PT, PT, UP0, 0x80, 0x8 ;  /* 0x000000000008781c */ /* 0x000fe20003f0f008 */
[----:B------:R-:W-:Y:S11]  /*5520*/  UPRMT UR4, UR37, 0x654, UR4 ;  /* 0x0000065425047896 */ /* 0x000ff60008000004 */
[----:B------:R-:W-:Y:S01]  /*5530*/  @!UPT UIADD3 URZ, UPT, UPT, URZ, URZ, URZ ;  /* 0x000000fffffff290 */ /* 0x000fe2000fffe0ff */
[----:B------:R2:W1:Y:S04]  /*5540*/  @P0 LDS.128 R108, [R204+0x180] ;  /* 0x00018000cc6c0984 */ /* 0x0004680000000c00 */
[----:B------:R2:W1:Y:S04]  /*5550*/  @P0 LDS.128 R124, [R204+0x980] ;  /* 0x00098000cc7c0984 */ /* 0x0004680000000c00 */
[----:B------:R2:W1:Y:S04]  /*5560*/  @P0 LDS.128 R140, [R204+0x1180] ;  /* 0x00118000cc8c0984 */ /* 0x0004680000000c00 */
[----:B------:R2:W1:Y:S04]  /*5570*/  @P0 LDS.128 R156, [R204+0x1980] ;  /* 0x00198000cc9c0984 */ /* 0x0004680000000c00 */
[----:B------:R2:W1:Y:S01]  /*5580*/  @P0 LDS.128 R172, [R204+0x2180] ;  /* 0x00218000ccac0984 */ /* 0x0004620000000c00 */
[----:B------:R-:W-:Y:S01]  /*5590*/  @!PT LDS RZ, [RZ] ;  /* 0x00000000fffff984 */ /* 0x000fe20000000800 */
[----:B------:R-:W-:Y:S01]  /*55a0*/  @!PT LDS RZ, [RZ] ;  /* 0x00000000fffff984 */ /* 0x000fe20000000800 */
[----:B------:R-:W-:Y:S01]  /*55b0*/  @!PT LDS RZ, [RZ] ;  /* 0x00000000fffff984 */ /* 0x000fe20000000800 */
[----:B------:R-:W-:Y:S01]  /*55c0*/  @!PT LDS RZ, [RZ] ;  /* 0x00000000fffff984 */ /* 0x000fe20000000800 */
[----:B------:R4:W-:Y:S06]  /*55d0*/  MEMBAR.ALL.CTA ;  /* 0x0000000000007992 */ /* 0x0009ec0000008000 */
[----:B----4-:R-:W4:Y:S02]  /*55e0*/  FENCE.VIEW.ASYNC.S ;  /* 0x00000000000073c6 */ /* 0x010f240000000000 */
[----:B----4-:R-:W-:Y:S01]  /*55f0*/  SYNCS.ARRIVE.TRANS64.RED.A1T0 RZ, [UR4], RZ ;  /* 0x000000ffffff79a7 */ /* 0x010fe20008100404 */
.L_x_80:
[----:B-1----:R-:W-:Y:S05]  /*5600*/  MOV R3, UR39 ;  /* 0x0000002700037c02 */ /* 0x002fea0008000f00 */
[----:B------:R-:W-:Y:S05]  /*5610*/  IMAD R98, R3, 0x50, R2 ;  /* 0x0000005003627824 */ /* 0x000fea00078e0202 */
[----:B------:R-:W-:Y:S04]  /*5620*/  SHF.R.U32.HI R0, RZ, 0x15, R98 ;  /* 0x00000015ff007819 */ /* 0x000fe80000011662 */
[----:B------:R-:W-:Y:S01]  /*5630*/  LOP3.LUT P0, RZ, R0, 0x3, R199, 0x48, !PT ;  /* 0x0000000300ff7812 */ /* 0x000fe200078048c7 */
[----:B------:R-:W-:Y:S01]  /*5640*/  @!UPT UIADD3 URZ, UPT, UPT, URZ, URZ, URZ ;  /* 0x000000fffffff290 */ /* 0x000fe2000fffe0ff */
[----:B---3--:R-:W-:Y:S11]  /*5650*/  @P4 BRA `(.L_x_83) ;  /* 0x0000000000084947 */ /* 0x008ff60003800000 */
[----:B------:R-:W1:Y:S02]  /*5660*/  SYNCS.PHASECHK.TRANS64.TRYWAIT P1, [UR50+0x70], R8 ;  /* 0x00007008ff0075a7 */ /* 0x000e640008021132 */
[----:B-1----:R-:W-:Y:S05]  /*5670*/  @!P1 BRA `(.L_x_84) ;  /* 0x0000002400c49947 */ /* 0x002fea0003800000 */
.L_x_83:
[----:B------:R-:W-:Y:S05]  /*5680*/  @!P0 BRA `(.L_x_85) ;  /* 0x0000000000408947 */ /* 0x000fea0003800000 */
[----:B------:R-:W3:Y:S01]  /*5690*/  LDCU.64 UR8, c[0x4][0x68] ;  /* 0x01000d00ff0877ac */ /* 0x000ee20008000a00 */
[----:B------:R-:W-:Y:S01]  /*56a0*/  MOV R15, 0x0 ;  /* 0x00000000000f7802 */ /* 0x000fe20000000f00 */
[----:B------:R-:W-:Y:S02]  /*56b0*/  HFMA2 R12, -RZ, RZ, 0, 5.9604644775390625e-08 ;  /* 0x00000001ff0c7431 */ /* 0x000fe400000001ff */
[----:B-1----:R-:W-:Y:S02]  /*56c0*/  IMAD.MOV.U32 R8, RZ, RZ, 0x192 ;  /* 0x00000192ff087424 */ /* 0x002fe400078e00ff */
[----:B------:R-:W-:Y:S01]  /*56d0*/  IMAD.MOV.U32 R13, RZ, RZ, RZ ;  /* 0x000000ffff0d7224 */ /* 0x000fe200078e00ff */
[----:B------:R-:W1:Y:S01]  /*56e0*/  LDCU.64 UR6, c[0x4][0x70] ;  /* 0x01000e00ff0677ac */ /* 0x000e620008000a00 */
[----:B------:R-:W2:Y:S01]  /*56f0*/  LDC.64 R14, c[0x4][R15] ;  /* 0x010000000f0e7b82 */ /* 0x000ea20000000a00 */
[----:B------:R-:W4:Y:S01]  /*5700*/  LDCU.64 UR4, c[0x4][0x8] ;  /* 0x01000100ff0477ac */ /* 0x000f220008000a00 */
[----:B---3--:R-:W-:Y:S01]  /*5710*/  MOV R5, UR9 ;  /* 0x0000000900057c02 */ /* 0x008fe20008000f00 */
[----:B------:R-:W-:Y:S01]  /*5720*/  IMAD.U32 R4, RZ, RZ, UR8 ;  /* 0x00000008ff047e24 */ /* 0x000fe2000f8e00ff */
[----:B-1----:R-:W-:Y:S01]  /*5730*/  MOV R7, UR7 ;  /* 0x0000000700077c02 */ /* 0x002fe20008000f00 */
[----:B------:R-:W-:Y:S01]  /*5740*/  IMAD.U32 R6, RZ, RZ, UR6 ;  /* 0x00000006ff067e24 */ /* 0x000fe2000f8e00ff */
[----:B----4-:R-:W-:Y:S01]  /*5750*/  MOV R11, UR5 ;  /* 0x00000005000b7c02 */ /* 0x010fe20008000f00 */
[----:B------:R-:W-:Y:S02]  /*5760*/  IMAD.U32 R10, RZ, RZ, UR4 ;  /* 0x00000004ff0a7e24 */ /* 0x000fe4000f8e00ff */
[----:B------:R-:W-:Y:S07]  /*5770*/  LEPC R20, `(.L_x_85) ;  /* 0x000000001014794e */ /* 0x000fee0000000000 */
[----:B--2--5:R-:W-:Y:S05]  /*5780*/  CALL.ABS.NOINC R14 ;  /* 0x000000000e007343 */ /* 0x024fea0003c00000 */
.L_x_85:
[----:B------:R-:W-:Y:S05]  /*5790*/  WARPSYNC.ALL ;  /* 0x0000000000007948 */ /* 0x000fea0003800000 */
[C---:B------:R-:W-:Y:S01]  /*57a0*/  R2UR UR4, R98.reuse ;  /* 0x00000000620472ca */ /* 0x040fe200000e0000 */
[----:B------:R-:W-:Y:S05]  /*57b0*/  VIADD R0, R98, 0x10 ;  /* 0x0000001062007836 */ /* 0x000fea0000000000 */
[----:B------:R-:W-:Y:S04]  /*57c0*/  SHF.R.U32.HI R0, RZ, 0x15, R0 ;  /* 0x00000015ff007819 */ /* 0x000fe80000011600 */
[----:B------:R-:W-:Y:S03]  /*57d0*/  LOP3.LUT P0, RZ, R0, 0x3, R199, 0x48, !PT ;  /* 0x0000000300ff7812 */ /* 0x000fe600078048c7 */
[----:B------:R-:W3:Y:S10]  /*57e0*/  LDTM.x16 R72, tmem[UR4] ;  /* 0x00000004004879ee */ /* 0x000ef40008240000 */
[----:B---3--:R-:W-:Y:S05]  /*57f0*/  @!P0 BRA `(.L_x_86) ;  /* 0x0000000000408947 */ /* 0x008fea0003800000 */
        /* <DEDUP_REMOVED lines=16> */
.L_x_86:
[----:B------:R-:W-:Y:S05]  /*5900*/  WARPSYNC.ALL ;  /* 0x0000000000007948 */ /* 0x000fea0003800000 */
[C---:B------:R-:W-:Y:S01]  /*5910*/  R2UR UR4, R98.reuse ;  /* 0x00000000620472ca */ /* 0x040fe200000e0000 */
[----:B------:R-:W-:Y:S05]  /*5920*/  VIADD R0, R98, 0x20 ;  /* 0x0000002062007836 */ /* 0x000fea0000000000 */
[----:B------:R-:W-:Y:S04]  /*5930*/  SHF.R.U32.HI R0, RZ, 0x15, R0 ;  /* 0x00000015ff007819 */ /* 0x000fe80000011600 */
[----:B------:R-:W-:Y:S03]  /*5940*/  LOP3.LUT P0, RZ, R0, 0x3, R199, 0x48, !PT ;  /* 0x0000000300ff7812 */ /* 0x000fe600078048c7 */
[----:B------:R-:W3:Y:S10]  /*5950*/  LDTM.x16 R56, tmem[UR4+0x10] ;  /* 0x00001004003879ee */ /* 0x000ef40008240000 */
        /* <DEDUP_REMOVED lines=17> */
.L_x_87:
        /* <DEDUP_REMOVED lines=23> */
.L_x_88:
        /* <DEDUP_REMOVED lines=23> */
.L_x_89:
[----:B------:R-:W-:Y:S01]  /*5d50*/  ISETP.NE.AND P0, PT, R205, RZ, PT ;  /* 0x000000ffcd00720c */ /* 0x000fe20003f05270 */
[----:B------:R-:W-:Y:S05]  /*5d60*/  WARPSYNC.ALL ;  /* 0x0000000000007948 */ /* 0x000fea0003800000 */
[----:B------:R-:W-:Y:S01]  /*5d70*/  R2UR UR4, R98 ;  /* 0x00000000620472ca */ /* 0x000fe200000e0000 */
[----:B------:R-:W-:Y:S01]  /*5d80*/  UIADD3 UR5, UPT, UPT, UR50, 0x90, URZ ;  /* 0x0000009032057890 */ /* 0x000fe2000fffe0ff */
[C---:B----45:R-:W-:Y:S01]  /*5d90*/  FMUL R72, R96.reuse, R72 ;  /* 0x0000004860487220 */ /* 0x070fe20000400000 */
[----:B------:R-:W-:Y:S01]  /*5da0*/  F2FP.F16.E4M3.UNPACK_B R100, R108 ;  /* 0x0000006cff64723e */ /* 0x000fe200020006ff */
[C---:B------:R-:W-:Y:S01]  /*5db0*/  FMUL R73, R96.reuse, R73 ;  /* 0x0000004960497220 */ /* 0x040fe20000400000 */
[----:B------:R-:W-:Y:S01]  /*5dc0*/  UPRMT UR5, UR37, 0x654, UR5 ;  /* 0x0000065425057896 */ /* 0x000fe20008000005 */
[C---:B------:R-:W-:Y:S01]  /*5dd0*/  FMUL R76, R96.reuse, R76 ;  /* 0x0000004c604c7220 */ /* 0x040fe20000400000 */
[C---:B------:R-:W-:Y:S01]  /*5de0*/  FMUL R77, R96.reuse, R77 ;  /* 0x0000004d604d7220 */ /* 0x040fe20000400000 */
[--C-:B------:R-:W-:Y:S01]  /*5df0*/  HADD2.F32 R99, -RZ, R100.reuse.H0_H0 ;  /* 0x20000064ff637230 */ /* 0x100fe20000004100 */
[----:B------:R-:W-:Y:S01]  /*5e00*/  F2FP.F16.E4M3.UNPACK_B R102, R108.H1 ;  /* 0x0000006cff66723e */ /* 0x000fe200030006ff */
[----:B------:R-:W-:Y:S02]  /*5e10*/  HADD2.F32 R100, -RZ, R100.H1_H1 ;  /* 0x30000064ff647230 */ /* 0x000fe40000004100 */
[----:B------:R-:W-:Y:S01]  /*5e20*/  FMUL R80, R96, R80 ;  /* 0x0000005060507220 */ /* 0x000fe20000400000 */
[-C--:B------:R-:W-:Y:S01]  /*5e30*/  F2FP.F16.E4M3.UNPACK_B R104, R109.reuse ;  /* 0x0000006dff68723e */ /* 0x080fe200020006ff */
[----:B-1----:R-:W1:Y:S01]  /*5e40*/  LDTM.x16 R4, tmem[UR4+0x40] ;  /* 0x00004004000479ee */ /* 0x002e620008240000 */
[--C-:B------:R-:W-:Y:S01]  /*5e50*/  HADD2.F32 R101, -RZ, R102.reuse.H0_H0 ;  /* 0x20000066ff657230 */ /* 0x100fe20000004100 */
[----:B------:R-:W-:Y:S01]  /*5e60*/  NOP ;  /* 0x0000000000007918 */ /* 0x000fe20000000000 */
[----:B-1----:R-:W-:Y:S01]  /*5e70*/  SYNCS.ARRIVE.TRANS64.RED.A1T0 RZ, [UR5], RZ ;  /* 0x000000ffffff79a7 */ /* 0x002fe20008100405 */
[----:B------:R-:W-:Y:S01]  /*5e80*/  FFMA R72, R99, UR38, R72 ;  /* 0x0000002663487c23 */ /* 0x000fe20008000048 */
[----:B------:R-:W-:Y:S01]  /*5e90*/  FFMA R73, R100, UR38, R73 ;  /* 0x0000002664497c23 */ /* 0x000fe20008000049 */
[----:B------:R-:W-:Y:S01]  /*5ea0*/  F2FP.F16.E4M3.UNPACK_B R106, R109.H1 ;  /* 0x0000006dff6a723e */ /* 0x000fe200030006ff */
[----:B------:R-:W-:Y:S02]  /*5eb0*/  HADD2.F32 R102, -RZ, R102.H1_H1 ;  /* 0x30000066ff667230 */ /* 0x000fe40000004100 */
[C---:B------:R-:W-:Y:S01]  /*5ec0*/  FMUL R81, R96.reuse, R81 ;  /* 0x0000005160517220 */ /* 0x040fe20000400000 */
[--C-:B------:R-:W-:Y:S02]  /*5ed0*/  HADD2.F32 R103, -RZ, R104.reuse.H0_H0 ;  /* 0x20000068ff677230 */ /* 0x100fe40000004100 */
[C---:B------:R-:W-:Y:S01]  /*5ee0*/  FMUL R0, R96.reuse, R84 ;  /* 0x0000005460007220 */ /* 0x040fe20000400000 */
[----:B------:R-:W-:Y:S01]  /*5ef0*/  F2FP.F16.E4M3.UNPACK_B R108, R110 ;  /* 0x0000006eff6c723e */ /* 0x000fe200020006ff */
[----:B------:R-:W-:Y:S02]  /*5f00*/  HADD2.F32 R104, -RZ, R104.H1_H1 ;  /* 0x30000068ff687230 */ /* 0x000fe40000004100 */
[C---:B------:R-:W-:Y:S01]  /*5f10*/  FMUL R3, R96.reuse, R85 ;  /* 0x0000005560037220 */ /* 0x040fe20000400000 */
[C---:B------:R-:W-:Y:S01]  /*5f20*/  FMUL R22, R96.reuse, R56 ;  /* 0x0000003860167220 */ /* 0x040fe20000400000 */
[----:B------:R-:W-:Y:S01]  /*5f30*/  F2FP.F16.E4M3.UNPACK_B R110, R110.H1 ;  /* 0x0000006eff6e723e */ /* 0x000fe200030006ff */
[--C-:B------:R-:W-:Y:S02]  /*5f40*/  HADD2.F32 R107, -RZ, R108.reuse.H0_H0 ;  /* 0x2000006cff6b7230 */ /* 0x100fe40000004100 */
[C---:B------:R-:W-:Y:S01]  /*5f50*/  FMUL R23, R96.reuse, R57 ;  /* 0x0000003960177220 */ /* 0x040fe20000400000 */
[----:B------:R-:W-:Y:S02]  /*5f60*/  HADD2.F32 R108, -RZ, R108.H1_H1 ;  /* 0x3000006cff6c7230 */ /* 0x000fe40000004100 */
[C---:B------:R-:W-:Y:S01]  /*5f70*/  FMUL R56, R96.reuse, R60 ;  /* 0x0000003c60387220 */ /* 0x040fe20000400000 */
[----:B------:R-:W-:Y:S01]  /*5f80*/  F2FP.F16.E4M3.UNPACK_B R112, R111 ;  /* 0x0000006fff70723e */ /* 0x000fe200020006ff */
[C---:B------:R-:W-:Y:S01]  /*5f90*/  FMUL R57, R96.reuse, R61 ;  /* 0x0000003d60397220 */ /* 0x040fe20000400000 */
[C---:B------:R-:W-:Y:S01]  /*5fa0*/  FMUL R60, R96.reuse, R64 ;  /* 0x00000040603c7220 */ /* 0x040fe20000400000 */
[----:B------:R-:W-:Y:S01]  /*5fb0*/  F2FP.F16.E4M3.UNPACK_B R114, R111.H1 ;  /* 0x0000006fff72723e */ /* 0x000fe200030006ff */
        /* <DEDUP_REMOVED lines=56> */
[----:B------:R-:W-:Y:S02]  /*6340*/  HADD2.F32 R139, -RZ, R140.H0_H0 ;  /* 0x2000008cff8b7230 */ /* 0x000fe40000004100 */
[----:B------:R-:W-:Y:S01]  /*6350*/  FMUL R75, R96, R75 ;  /* 0x0000004b604b7220 */ /* 0x000fe20000400000 */
[----:B------:R-:W-:Y:S02]  /*6360*/  HADD2.F32 R105, -RZ, R106.H0_H0 ;  /* 0x2000006aff697230 */ /* 0x000fe40000004100 */
[----:B------:R-:W-:Y:S01]  /*6370*/  FFMA R74, R101, UR38, R74 ;  /* 0x00000026654a7c23 */ /* 0x000fe2000800004a */
[-C--:B------:R-:W-:Y:S01]  /*6380*/  F2FP.F16.E4M3.UNPACK_B R144, R143.reuse ;  /* 0x0000008fff90723e */ /* 0x080fe200020006ff */
[----:B------:R-:W-:Y:S01]  /*6390*/  FFMA R75, R102, UR38, R75 ;  /* 0x00000026664b7c23 */ /* 0x000fe2000800004b */
[----:B------:R-:W-:Y:S01]  /*63a0*/  FFMA R76, R103, UR38, R76 ;  /* 0x00000026674c7c23 */ /* 0x000fe2000800004c */
[----:B------:R-:W-:Y:S01]  /*63b0*/  F2FP.F16.E4M3.UNPACK_B R146, R143.H1 ;  /* 0x0000008fff92723e */ /* 0x000fe200030006ff */
[----:B------:R-:W-:Y:S01]  /*63c0*/  FFMA R77, R104, UR38, R77 ;  /* 0x00000026684d7c23 */ /* 0x000fe2000800004d */
[----:B------:R-:W-:Y:S01]  /*63d0*/  HADD2.F32 R140, -RZ, R140.H1_H1 ;  /* 0x3000008cff8c7230 */ /* 0x000fe20000004100 */
[----:B------:R-:W-:Y:S01]  /*63e0*/  F2FP.SATFINITE.E4M3.F32.PACK_AB_MERGE_C R184, R75, R74, RZ ;  /* 0x0000004a4bb8723e */ /* 0x000fe200048070ff */
[----:B------:R-:W-:Y:S02]  /*63f0*/  HADD2.F32 R143, -RZ, R144.H0_H0 ;  /* 0x20000090ff8f7230 */ /* 0x000fe40000004100 */
[C---:B------:R-:W-:Y:S01]  /*6400*/  FMUL R78, R96.reuse, R78 ;  /* 0x0000004e604e7220 */ /* 0x040fe20000400000 */
[----:B------:R-:W-:Y:S01]  /*6410*/  HADD2.F32 R106, -RZ, R106.H1_H1 ;  /* 0x3000006aff6a7230 */ /* 0x000fe20000004100 */
[----:B------:R-:W-:Y:S01]  /*6420*/  F2FP.SATFINITE.E4M3.F32.PACK_AB_MERGE_C R184, R73, R72, R184 ;  /* 0x0000004849b8723e */ /* 0x000fe200048070b8 */
[----:B------:R-:W-:Y:S02]  /*6430*/  HADD2.F32 R144, -RZ, R144.H1_H1 ;  /* 0x30000090ff907230 */ /* 0x000fe40000004100 */
[----:B------:R-:W-:Y:S01]  /*6440*/  FFMA R78, R105, UR38, R78 ;  /* 0x00000026694e7c23 */ /* 0x000fe2000800004e */
[C---:B------:R-:W-:Y:S01]  /*6450*/  FMUL R79, R96.reuse, R79 ;  /* 0x0000004f604f7220 */ /* 0x040fe20000400000 */
[--C-:B------:R-:W-:Y:S02]  /*6460*/  HADD2.F32 R109, -RZ, R110.reuse.H0_H0 ;  /* 0x2000006eff6d7230 */ /* 0x100fe40000004100 */
[----:B------:R-:W-:Y:S01]  /*6470*/  FMUL R82, R96, R82 ;  /* 0x0000005260527220 */ /* 0x000fe20000400000 */
[----:B------:R-:W-:Y:S02]  /*6480*/  HADD2.F32 R110, -RZ, R110.H1_H1 ;  /* 0x3000006eff6e7230 */ /* 0x000fe40000004100 */
[----:B------:R-:W-:Y:S01]  /*6490*/  FFMA R79, R106, UR38, R79 ;  /* 0x000000266a4f7c23 */ /* 0x000fe2000800004f */
[-C--:B------:R-:W-:Y:S01]  /*64a0*/  F2FP.F16.E4M3.UNPACK_B R148, R156.reuse ;  /* 0x0000009cff94723e */ /* 0x080fe200020006ff */
[----:B------:R-:W-:Y:S01]  /*64b0*/  FFMA R80, R107, UR38, R80 ;  /* 0x000000266b507c23 */ /* 0x000fe20008000050 */
[----:B------:R-:W-:Y:S01]  /*64c0*/  FFMA R81, R108, UR38, R81 ;  /* 0x000000266c517c23 */ /* 0x000fe20008000051 */
[----:B------:R-:W-:Y:S01]  /*64d0*/  F2FP.F16.E4M3.UNPACK_B R150, R156.H1 ;  /* 0x0000009cff96723e */ /* 0x000fe200030006ff */
[----:B------:R-:W-:Y:S01]  /*64e0*/  FFMA R82, R109, UR38, R82 ;  /* 0x000000266d527c23 */ /* 0x000fe20008000052 */
[----:B------:R-:W-:Y:S01]  /*64f0*/  F2FP.SATFINITE.E4M3.F32.PACK_AB_MERGE_C R185, R79, R78, RZ ;  /* 0x0000004e4fb9723e */ /* 0x000fe200048070ff */
[----:B------:R-:W-:Y:S02]  /*6500*/  HADD2.F32 R147, -RZ, R148.H0_H0 ;  /* 0x20000094ff937230 */ /* 0x000fe40000004100 */
[----:B------:R-:W-:Y:S01]  /*6510*/  FMUL R83, R96, R83 ;  /* 0x0000005360537220 */ /* 0x000fe20000400000 */
[----:B------:R-:W-:Y:S01]  /*6520*/  HADD2.F32 R113, -RZ, R114.H0_H0 ;  /* 0x20000072ff717230 */ /* 0x000fe20000004100 */
[----:B------:R-:W-:Y:S01]  /*6530*/  F2FP.SATFINITE.E4M3.F32.PACK_AB_MERGE_C R185, R77, R76, R185 ;  /* 0x0000004c4db9723e */ /* 0x000fe200048070b9 */
[----:B------:R-:W-:Y:S02]  /*6540*/  HADD2.F32 R148, -RZ, R148.H1_H1 ;  /* 0x30000094ff947230 */ /* 0x000fe40000004100 */
[----:B------:R-:W-:Y:S01]  /*6550*/  FFMA R83, R110, UR38, R83 ;  /* 0x000000266e537c23 */ /* 0x000fe20008000053 */
[----:B------:R-:W-:Y:S01]  /*6560*/  FFMA R0, R111, UR38, R0 ;  /* 0x000000266f007c23 */ /* 0x000fe20008000000 */
[----:B------:R-:W-:Y:S01]  /*6570*/  FFMA R3, R112, UR38, R3 ;  /* 0x0000002670037c23 */ /* 0x000fe20008000003 */
[C---:B------:R-:W-:Y:S01]  /*6580*/  FMUL R20, R96.reuse, R86 ;  /* 0x0000005660147220 */ /* 0x040fe20000400000 */
[----:B------:R-:W-:Y:S01]  /*6590*/  F2FP.F16.E4M3.UNPACK_B R152, R157 ;  /* 0x0000009dff98723e */ /* 0x000fe200020006ff */
[----:B------:R-:W-:Y:S01]  /*65a0*/  HADD2.F32 R114, -RZ, R114.H1_H1 ;  /* 0x30000072ff727230 */ /* 0x000fe20000004100 */
[----:B------:R-:W-:Y:S01]  /*65b0*/  F2FP.SATFINITE.E4M3.F32.PACK_AB_MERGE_C R186, R83, R82, RZ ;  /* 0x0000005253ba723e */ /* 0x000fe200048070ff */
[----:B------:R-:W-:Y:S01]  /*65c0*/  FFMA R20, R113, UR38, R20 ;  /* 0x0000002671147c23 */ /* 0x000fe20008000014 */
[----:B------:R-:W-:Y:S01]  /*65d0*/  FMUL R21, R96, R87 ;  /* 0x0000005760157220 */ /* 0x000fe20000400000 */
[----:B------:R-:W-:Y:S01]  /*65e0*/  HADD2.F32 R117, -RZ, R118.H0_H0 ;  /* 0x20000076ff757230 */ /* 0x000fe20000004100 */
[----:B------:R-:W-:Y:S01]  /*65f0*/  F2FP.SATFINITE.E4M3.F32.PACK_AB_MERGE_C R186, R81, R80, R186 ;  /* 0x0000005051ba723e */ /* 0x000fe200048070ba */
[--C-:B------:R-:W-:Y:S02]  /*6600*/  HADD2.F32 R151, -RZ, R152.reuse.H0_H0 ;  /* 0x20000098ff977230 */ /* 0x100fe40000004100 */
[----:B------:R-:W-:Y:S01]  /*6610*/  FFMA R21, R114, UR38, R21 ;  /* 0x0000002672157c23 */ /* 0x000fe20008000015 */
[----:B------:R-:W-:Y:S01]  /*6620*/  FFMA R22, R115, UR38, R22 ;  /* 0x0000002673167c23 */ /* 0x000fe20008000016 */
[----:B------:R-:W-:Y:S01]  /*6630*/  FFMA R23, R116, UR38, R23 ;  /* 0x0000002674177c23 */ /* 0x000fe20008000017 */
[----:B------:R-:W-:Y:S02]  /*6640*/  HADD2.F32 R152, -RZ, R152.H1_H1 ;  /* 0x30000098ff987230 */ /* 0x000fe40000004100 */
[C---:B------:R-:W-:Y:S01]  /*6650*/  FMUL R58, R96.reuse, R58 ;  /* 0x0000003a603a7220 */ /* 0x040fe20000400000 */
[----:B------:R-:W-:Y:S01]  /*6660*/  F2FP.F16.E4M3.UNPACK_B R154, R157.H1 ;  /* 0x0000009dff9a723e */ /* 0x000fe200030006ff */
[----:B------:R-:W-:Y:S01]  /*6670*/  HADD2.F32 R118, -RZ, R118.H1_H1 ;  /* 0x30000076ff767230 */ /* 0x000fe20000004100 */
[----:B------:R-:W-:Y:S01]  /*6680*/  F2FP.SATFINITE.E4M3.F32.PACK_AB_MERGE_C R187, R21, R20, RZ ;  /* 0x0000001415bb723e */ /* 0x000fe200048070ff */
[----:B------:R-:W-:Y:S01]  /*6690*/  FFMA R58, R117, UR38, R58 ;  /* 0x00000026753a7c23 */ /* 0x000fe2000800003a */
[C---:B------:R-:W-:Y:S01]  /*66a0*/  FMUL R59, R96.reuse, R59 ;  /* 0x0000003b603b7220 */ /* 0x040fe20000400000 */
[--C-:B------:R-:W-:Y:S01]  /*66b0*/  HADD2.F32 R121, -RZ, R122.reuse.H0_H0 ;  /* 0x2000007aff797230 */ /* 0x100fe20000004100 */
[----:B------:R-:W-:Y:S01]  /*66c0*/  F2FP.SATFINITE.E4M3.F32.PACK_AB_MERGE_C R187, R3, R0, R187 ;  /* 0x0000000003bb723e */ /* 0x000fe200048070bb */
[----:B------:R-:W-:Y:S01]  /*66d0*/  FMUL R62, R96, R62 ;  /* 0x0000003e603e7220 */ /* 0x000fe20000400000 */
[----:B------:R-:W-:Y:S02]  /*66e0*/  HADD2.F32 R122, -RZ, R122.H1_H1 ;  /* 0x3000007aff7a7230 */ /* 0x000fe40000004100 */
[----:B------:R-:W-:Y:S01]  /*66f0*/  FFMA R59, R118, UR38, R59 ;  /* 0x00000026763b7c23 */ /* 0x000fe2000800003b */
[----:B------:R-:W-:Y:S01]  /*6700*/  FFMA R56, R119, UR38, R56 ;  /* 0x0000002677387c23 */ /* 0x000fe20008000038 */
[----:B------:R1:W-:Y:S01]  /*6710*/  STS.128 [R204+0x2980], R184 ;  /* 0x002980b8cc007388 */ /* 0x0003e20000000c00 */
[----:B------:R-:W-:Y:S01]  /*6720*/  FFMA R57, R120, UR38, R57 ;  /* 0x0000002678397c23 */ /* 0x000fe20008000039 */
[----:B------:R-:W-:Y:S01]  /*6730*/  F2FP.F16.E4M3.UNPACK_B R156, R158 ;  /* 0x0000009eff9c723e */ /* 0x000fe200020006ff */
[----:B------:R-:W-:Y:S01]  /*6740*/  FFMA R62, R121, UR38, R62 ;  /* 0x00000026793e7c23 */ /* 0x000fe2000800003e */
[----:B------:R-:W-:Y:S01]  /*6750*/  F2FP.SATFINITE.E4M3.F32.PACK_AB_MERGE_C R188, R59, R58, RZ ;  /* 0x0000003a3bbc723e */ /* 0x000fe200048070ff */
[C---:B------:R-:W-:Y:S01]  /*6760*/  FMUL R63, R96.reuse, R63 ;  /* 0x0000003f603f7220 */ /* 0x040fe20000400000 */
[--C-:B------:R-:W-:Y:S02]  /*6770*/  HADD2.F32 R125, -RZ, R126.reuse.H0_H0 ;  /* 0x2000007eff7d7230 */ /* 0x100fe40000004100 */
[----:B------:R-:W-:Y:S01]  /*6780*/  FMUL R66, R96, R66 ;  /* 0x0000004260427220 */ /* 0x000fe20000400000 */
[----:B------:R-:W-:Y:S01]  /*6790*/  HADD2.F32 R126, -RZ, R126.H1_H1 ;  /* 0x3000007eff7e7230 */ /* 0x000fe20000004100 */
[----:B------:R-:W-:Y:S01]  /*67a0*/  F2FP.SATFINITE.E4M3.F32.PACK_AB_MERGE_C R188, R23, R22, R188 ;  /* 0x0000001617bc723e */ /* 0x000fe200048070bc */
[----:B------:R-:W-:Y:S01]  /*67b0*/  FFMA R63, R122, UR38, R63 ;  /* 0x000000267a3f7c23 */ /* 0x000fe2000800003f */
        /* <DEDUP_REMOVED lines=37> */
[----:B------:R1:W-:Y:S01]  /*6a10*/  STS.128 [R204+0x3180], R188 ;  /* 0x003180bccc007388 */ /* 0x0003e20000000c00 */
        /* <DEDUP_REMOVED lines=75> */
[C---:B------:R-:W-:Y:S01]  /*6ed0*/  FMUL R39, R96.reuse, R39 ;  /* 0x0000002760277220 */ /* 0x040fe20000400000 */
[--C-:B------:R-:W-:Y:S02]  /*6ee0*/  HADD2.F32 R165, -RZ, R166.reuse.H0_H0 ;  /* 0x200000a6ffa57230 */ /* 0x100fe40000004100 */
[----:B------:R-:W-:Y:S01]  /*6ef0*/  FFMA R38, R161, UR38, R38 ;  /* 0x00000026a1267c23 */ /* 0x000fe20008000026 */
[----:B------:R-:W-:Y:S02]  /*6f00*/  HADD2.F32 R166, -RZ, R166.H1_H1 ;  /* 0x300000a6ffa67230 */ /* 0x000fe40000004100 */
[----:B------:R-:W-:Y:S01]  /*6f10*/  FMUL R6, R96, R6 ;  /* 0x0000000660067220 */ /* 0x000fe20000400000 */
[----:B------:R-:W-:Y:S01]  /*6f20*/  FFMA R39, R162, UR38, R39 ;  /* 0x00000026a2277c23 */ /* 0x000fe20008000027 */
[----:B------:R-:W-:Y:S01]  /*6f30*/  FMUL R7, R96, R7 ;  /* 0x0000000760077220 */ /* 0x000fe20000400000 */
[----:B------:R-:W-:Y:S01]  /*6f40*/  FFMA R4, R163, UR38, R4 ;  /* 0x00000026a3047c23 */ /* 0x000fe20008000004 */
[----:B------:R-:W-:Y:S01]  /*6f50*/  FFMA R5, R164, UR38, R5 ;  /* 0x00000026a4057c23 */ /* 0x000fe20008000005 */
[--C-:B------:R-:W-:Y:S02]  /*6f60*/  HADD2.F32 R169, -RZ, R170.reuse.H0_H0 ;  /* 0x200000aaffa97230 */ /* 0x100fe40000004100 */
[----:B------:R-:W-:Y:S01]  /*6f70*/  FFMA R6, R165, UR38, R6 ;  /* 0x00000026a5067c23 */ /* 0x000fe20008000006 */
[----:B------:R-:W-:Y:S01]  /*6f80*/  F2FP.F16.E4M3.UNPACK_B R176, R175 ;  /* 0x000000afffb0723e */ /* 0x000fe200020006ff */
[----:B------:R-:W-:Y:S02]  /*6f90*/  HADD2.F32 R170, -RZ, R170.H1_H1 ;  /* 0x300000aaffaa7230 */ /* 0x000fe40000004100 */
[----:B------:R-:W-:Y:S01]  /*6fa0*/  FMUL R10, R96, R10 ;  /* 0x0000000a600a7220 */ /* 0x000fe20000400000 */
[----:B------:R-:W-:Y:S01]  /*6fb0*/  FFMA R7, R166, UR38, R7 ;  /* 0x00000026a6077c23 */ /* 0x000fe20008000007 */
[----:B------:R-:W-:Y:S01]  /*6fc0*/  FMUL R11, R96, R11 ;  /* 0x0000000b600b7220 */ /* 0x000fe20000400000 */
[----:B------:R-:W-:Y:S01]  /*6fd0*/  FFMA R8, R167, UR38, R8 ;  /* 0x00000026a7087c23 */ /* 0x000fe20008000008 */
[----:B------:R-:W-:Y:S01]  /*6fe0*/  F2FP.F16.E4M3.UNPACK_B R175, R175.H1 ;  /* 0x000000afffaf723e */ /* 0x000fe200030006ff */
[----:B------:R-:W-:Y:S01]  /*6ff0*/  FFMA R9, R168, UR38, R9 ;  /* 0x00000026a8097c23 */ /* 0x000fe20008000009 */
[--C-:B------:R-:W-:Y:S02]  /*7000*/  HADD2.F32 R173, -RZ, R174.reuse.H0_H0 ;  /* 0x200000aeffad7230 */ /* 0x100fe40000004100 */
[----:B------:R-:W-:Y:S01]  /*7010*/  FFMA R10, R169, UR38, R10 ;  /* 0x00000026a90a7c23 */ /* 0x000fe2000800000a */
[----:B------:R-:W-:Y:S02]  /*7020*/  HADD2.F32 R174, -RZ, R174.H1_H1 ;  /* 0x300000aeffae7230 */ /* 0x000fe40000004100 */
[----:B------:R-:W-:Y:S01]  /*7030*/  FMUL R14, R96, R14 ;  /* 0x0000000e600e7220 */ /* 0x000fe20000400000 */
[--C-:B------:R-:W-:Y:S02]  /*7040*/  HADD2.F32 R99, -RZ, R176.reuse.H0_H0 ;  /* 0x200000b0ff637230 */ /* 0x100fe40000004100 */
[----:B------:R-:W-:Y:S01]  /*7050*/  FFMA R11, R170, UR38, R11 ;  /* 0x00000026aa0b7c23 */ /* 0x000fe2000800000b */
[----:B------:R-:W-:Y:S01]  /*7060*/  FMUL R15, R96, R15 ;  /* 0x0000000f600f7220 */ /* 0x000fe20000400000 */
[----:B------:R-:W-:Y:S01]  /*7070*/  FFMA R12, R171, UR38, R12 ;  /* 0x00000026ab0c7c23 */ /* 0x000fe2000800000c */
[----:B------:R-:W-:Y:S02]  /*7080*/  HADD2.F32 R100, -RZ, R176.H1_H1 ;  /* 0x300000b0ff647230 */ /* 0x000fe40000004100 */
[----:B------:R-:W-:Y:S01]  /*7090*/  FFMA R13, R172, UR38, R13 ;  /* 0x00000026ac0d7c23 */ /* 0x000fe2000800000d */
        /* <DEDUP_REMOVED lines=8> */
[----:B------:R-:W-:Y:S01]  /*7120*/  FFMA R18, R101, UR38, R18 ;  /* 0x0000002665127c23 */ /* 0x000fe20008000012 */
[----:B------:R-:W-:Y:S01]  /*7130*/  FFMA R19, R102, UR38, R19 ;  /* 0x0000002666137c23 */ /* 0x000fe20008000013 */
[----:B------:R-:W-:Y:S01]  /*7140*/  F2FP.SATFINITE.E4M3.F32.PACK_AB_MERGE_C R6, R7, R6, RZ ;  /* 0x000000060706723e */ /* 0x000fe200048070ff */
[----:B------:R-:W-:Y:S01]  /*7150*/  UIADD3 UR24, UPT, UPT, UR39, 0x1, URZ ;  /* 0x0000000127187890 */ /* 0x000fe2000fffe0ff */
[----:B------:R-:W-:Y:S01]  /*7160*/  F2FP.SATFINITE.E4M3.F32.PACK_AB_MERGE_C R34, R35, R34, RZ ;  /* 0x000000222322723e */ /* 0x000fe200048070ff */
[----:B------:R-:W-:Y:S01]  /*7170*/  BSSY.RECONVERGENT B0, `(.L_x_90) ;  /* 0x0000034000007945 */ /* 0x000fe20003800200 */
[----:B------:R-:W-:Y:S02]  /*7180*/  F2FP.SATFINITE.E4M3.F32.PACK_AB_MERGE_C R27, R39, R38, RZ ;  /* 0x00000026271b723e */ /* 0x000fe400048070ff */
[----:B------:R-:W-:Y:S02]  /*7190*/  F2FP.SATFINITE.E4M3.F32.PACK_AB_MERGE_C R10, R11, R10, RZ ;  /* 0x0000000a0b0a723e */ /* 0x000fe400048070ff */
[----:B------:R-:W-:Y:S02]  /*71a0*/  F2FP.SATFINITE.E4M3.F32.PACK_AB_MERGE_C R14, R15, R14, RZ ;  /* 0x0000000e0f0e723e */ /* 0x000fe400048070ff */
[----:B------:R-:W-:Y:S02]  /*71b0*/  F2FP.SATFINITE.E4M3.F32.PACK_AB_MERGE_C R7, R19, R18, RZ ;  /* 0x000000121307723e */ /* 0x000fe400048070ff */
[----:B------:R-:W-:Y:S02]  /*71c0*/  F2FP.SATFINITE.E4M3.F32.PACK_AB_MERGE_C R4, R5, R4, R6 ;  /* 0x000000040504723e */ /* 0x000fe40004807006 */
[----:B------:R-:W-:Y:S02]  /*71d0*/  F2FP.SATFINITE.E4M3.F32.PACK_AB_MERGE_C R26, R33, R32, R34 ;  /* 0x00000020211a723e */ /* 0x000fe40004807022 */
[----:B------:R-:W-:Y:S02]  /*71e0*/  F2FP.SATFINITE.E4M3.F32.PACK_AB_MERGE_C R27, R37, R36, R27 ;  /* 0x00000024251b723e */ /* 0x000fe4000480701b */
[----:B------:R-:W-:Y:S02]  /*71f0*/  F2FP.SATFINITE.E4M3.F32.PACK_AB_MERGE_C R5, R9, R8, R10 ;  /* 0x000000080905723e */ /* 0x000fe4000480700a */
[----:B------:R-:W-:Y:S01]  /*7200*/  F2FP.SATFINITE.E4M3.F32.PACK_AB_MERGE_C R6, R13, R12, R14 ;  /* 0x0000000c0d06723e */ /* 0x000fe2000480700e */
[----:B------:R1:W-:Y:S01]  /*7210*/  STS.128 [R204+0x4180], R24 ;  /* 0x00418018cc007388 */ /* 0x0003e20000000c00 */
[----:B------:R-:W-:Y:S07]  /*7220*/  F2FP.SATFINITE.E4M3.F32.PACK_AB_MERGE_C R7, R17, R16, R7 ;  /* 0x000000101107723e */ /* 0x000fee0004807007 */
[----:B------:R1:W-:Y:S01]  /*7230*/  STS.128 [R204+0x4980], R4 ;  /* 0x00498004cc007388 */ /* 0x0003e20000000c00 */
[----:B------:R-:W-:Y:S01]  /*7240*/  @!PT LDS RZ, [RZ] ;  /* 0x00000000fffff984 */ /* 0x000fe20000000800 */
[----:B------:R-:W-:Y:S01]  /*7250*/  @!PT LDS RZ, [RZ] ;  /* 0x00000000fffff984 */ /* 0x000fe20000000800 */
[----:B------:R-:W-:Y:S01]  /*7260*/  @!PT LDS RZ, [RZ] ;  /* 0x00000000fffff984 */ /* 0x000fe20000000800 */
[----:B------:R-:W-:Y:S01]  /*7270*/  @!PT LDS RZ, [RZ] ;  /* 0x00000000fffff984 */ /* 0x000fe20000000800 */
[----:B------:R3:W-:Y:S07]  /*7280*/  MEMBAR.ALL.CTA ;  /* 0x0000000000007992 */ /* 0x0007ee0000008000 */
[----:B---3--:R-:W3:Y:S02]  /*7290*/  FENCE.VIEW.ASYNC.S ;  /* 0x00000000000073c6 */ /* 0x008ee40000000000 */
[----:B---3--:R-:W-:Y:S06]  /*72a0*/  BAR.SYNC.DEFER_BLOCKING 0x1, 0x80 ;  /* 0x0042000000007b1d */ /* 0x008fec0000010000 */
[----:B------:R-:W-:Y:S05]  /*72b0*/  @P0 BRA `(.L_x_91) ;  /* 0x00000000007c0947 */ /* 0x000fea0003800000 */
[----:B------:R-:W-:Y:S01]  /*72c0*/  R2UR UR13, R193 ;  /* 0x00000000c10d72ca */ /* 0x000fe200000e0000 */
[----:B------:R-:W-:Y:S01]  /*72d0*/  UIADD3 UR26, UP0, UPT, UR48, 0x680, URZ ;  /* 0x00000680301a7890 */ /* 0x000fe2000ff1e0ff */
[----:B------:R-:W-:Y:S01]  /*72e0*/  R2UR UR14, R195 ;  /* 0x00000000c30e72ca */ /* 0x000fe200000e0000 */
[----:B------:R-:W-:Y:S02]  /*72f0*/  UIADD3 UR12, UPT, UPT, UR44, 0x2980, URZ ;  /* 0x000029802c0c7890 */ /* 0x000fe4000fffe0ff */
[----:B------:R-:W-:Y:S01]  /*7300*/  UIADD3.X UR27, UPT, UPT, URZ, UR49, URZ, UP0, !UPT ;  /* 0x00000031ff1b7290 */ /* 0x000fe200087fe4ff */
[----:B------:R-:W-:Y:S01]  /*7310*/  UMOV UR15, UR36 ;  /* 0x00000024000f7c82 */ /* 0x000fe20008000000 */
[----:B------:R-:W-:Y:S01]  /*7320*/  UIADD3 UR8, UPT, UPT, UR44, 0x3180, URZ ;  /* 0x000031802c087890 */ /* 0x000fe2000fffe0ff */
[----:B------:R-:W-:Y:S01]  /*7330*/  UMOV UR11, UR36 ;  /* 0x00000024000b7c82 */ /* 0x000fe20008000000 */
[----:B------:R-:W-:Y:S04]  /*7340*/  UIADD3 UR4, UPT, UPT, UR44, 0x3980, URZ ;  /* 0x000039802c047890 */ /* 0x000fe8000fffe0ff */
[----:B------:R-:W-:Y:S02]  /*7350*/  UIMAD UR13, UR13, 0x50, URZ ;  /* 0x000000500d0d78a4 */ /* 0x000fe4000f8e02ff */
[----:B------:R-:W-:Y:S02]  /*7360*/  USHF.L.U32 UR14, UR14, 0x7, URZ ;  /* 0x000000070e0e7899 */ /* 0x000fe400080006ff */
[----:B------:R-:W-:Y:S02]  /*7370*/  UIADD3 UR9, UPT, UPT, UR13, 0x10, URZ ;  /* 0x000000100d097890 */ /* 0x000fe4000fffe0ff */
[----:B------:R-:W-:Y:S01]  /*7380*/  UIADD3 UR5, UPT, UPT, UR13, 0x20, URZ ;  /* 0x000000200d057890 */ /* 0x000fe2000fffe0ff */
[----:B------:R-:W-:Y:S02]  /*7390*/  UMOV UR7, UR36 ;  /* 0x0000002400077c82 */ /* 0x000fe40008000000 */
[----:B------:R-:W-:Y:S01]  /*73a0*/  UMOV UR10, UR14 ;  /* 0x0000000e000a7c82 */ /* 0x000fe20008000000 */
[----:B------:R-:W-:Y:S01]  /*73b0*/  UMOV UR6, UR14 ;  /* 0x0000000e00067c82 */ /* 0x000fe20008000000 */
[----:B------:R3:W-:Y:S01]  /*73c0*/  UTMASTG.3D [UR12], [UR26] ;  /* 0x0000000c1a0073b5 */ /* 0x0007e20008010000 */
[----:B------:R-:W-:Y:S02]  /*73d0*/  UIADD3 UR20, UPT, UPT, UR44, 0x4180, URZ ;  /* 0x000041802c147890 */ /* 0x000fe4000fffe0ff */
[----:B------:R-:W-:Y:S01]  /*73e0*/  UIADD3 UR21, UPT, UPT, UR13, 0x30, URZ ;  /* 0x000000300d157890 */ /* 0x000fe2000fffe0ff */
[----:B------:R-:W-:Y:S01]  /*73f0*/  UMOV UR23, UR36 ;  /* 0x0000002400177c82 */ /* 0x000fe20008000000 */
[----:B------:R-:W-:Y:S01]  /*7400*/  UMOV UR22, UR14 ;  /* 0x0000000e00167c82 */ /* 0x000fe20008000000 */
[----:B------:R-:W-:Y:S01]  /*7410*/  UIADD3 UR16, UPT, UPT, UR44, 0x4980, URZ ;  /* 0x000049802c107890 */ /* 0x000fe2000fffe0ff */
[----:B------:R3:W-:Y:S01]  /*7420*/  UTMASTG.3D [UR8], [UR26] ;  /* 0x000000081a0073b5 */ /* 0x0007e20008010000 */
[----:B------:R-:W-:Y:S01]  /*7430*/  UIADD3 UR17, UPT, UPT, UR13, 0x40, URZ ;  /* 0x000000400d117890 */ /* 0x000fe2000fffe0ff */
[----:B------:R-:W-:Y:S01]  /*7440*/  UMOV UR19, UR36 ;  /* 0x0000002400137c82 */ /* 0x000fe20008000000 */
[----:B------:R-:W-:Y:S01]  /*7450*/  UMOV UR18, UR14 ;  /* 0x0000000e00127c82 */ /* 0x000fe20008000000 */
[----:B------:R3:W-:Y:S01]  /*7460*/  UTMASTG.3D [UR4], [UR26] ;  /* 0x000000041a0073b5 */ /* 0x0007e20008010000 */
[----:B------:R3:W-:Y:S05]  /*7470*/  UTMASTG.3D [UR20], [UR26] ;  /* 0x000000141a0073b5 */ /* 0x0007ea0008010000 */
[----:B------:R3:W-:Y:S01]  /*7480*/  UTMASTG.3D [UR16], [UR26] ;  /* 0x000000101a0073b5 */ /* 0x0007e20008010000 */
[----:B------:R0:W-:Y:S01]  /*7490*/  UTMACMDFLUSH ;  /* 0x00000000000079b7 */ /* 0x0001e20000000000 */
[----:B---3--:R-:W-:Y:S04]  /*74a0*/  DEPBAR.LE SB0, 0x0 ;  /* 0x000080000000791a */ /* 0x008fe80000000000 */
.L_x_91:
[----:B------:R-:W-:Y:S05]  /*74b0*/  BSYNC.RECONVERGENT B0 ;  /* 0x0000000000007941 */ /* 0x000fea0003800200 */
.L_x_90:
[----:B------:R-:W-:Y:S01]  /*74c0*/  BAR.SYNC.DEFER_BLOCKING 0x1, 0x80 ;  /* 0x0042000000007b1d */ /* 0x000fe20000010000 */
[----:B------:R-:W-:Y:S01]  /*74d0*/  ISETP.NE.AND P1, PT, R206, RZ, PT ;  /* 0x000000ffce00720c */ /* 0x000fe20003f25270 */
[----:B------:R-:W-:Y:S01]  /*74e0*/  UISETP.NE.AND UP0, UPT, UR24, 0x4, UPT ;  /* 0x000000041800788c */ /* 0x000fe2000bf05270 */
[----:B------:R-:W-:Y:S01]  /*74f0*/  ISETP.NE.AND P0, PT, R207, 0x2, PT ;  /* 0x00000002cf00780c */ /* 0x000fe20003f05270 */
[----:B------:R-:W-:Y:S02]  /*7500*/  IMAD.IADD R193, R95, 0x1, R177 ;  /* 0x000000015fc17824 */ /* 0x000fe400078e02b1 */
[----:B------:R-:W-:Y:S01]  /*7510*/  USEL UR4, URZ, 0x1, UP0 ;  /* 0x00000001ff047887 */ /* 0x000fe20008000000 */
[----:B------:R-:W-:Y:S01]  /*7520*/  SEL R3, RZ, 0x1, P0 ;  /* 0x00000001ff037807 */ /* 0x000fe20000000000 */
[----:B------:R-:W-:Y:S01]  /*7530*/  USEL UR39, UR24, URZ, UP0 ;  /* 0x000000ff18277287 */ /* 0x000fe20008000000 */
[----:B------:R-:W-:Y:S01]  /*7540*/  SEL R207, R207, RZ, P0 ;  /* 0x000000ffcfcf7207 */ /* 0x000fe20000000000 */
[----:B------:R-:W-:Y:S01]  /*7550*/  IMAD.IADD R195, R97, 0x1, R192 ;  /* 0x0000000161c37824 */ /* 0x000fe200078e02c0 */
[----:B------:R-:W-:Y:S02]  /*7560*/  LOP3.LUT R202, R202, R3, RZ, 0x3c, !PT ;  /* 0x00000003caca7212 */ /* 0x000fe400078e3cff */
[----:B------:R-:W-:Y:S02]  /*7570*/  LOP3.LUT R203, R203, UR4, RZ, 0x3c, !PT ;  /* 0x00000004cbcb7c12 */ /* 0x000fe4000f8e3cff */
[----:B------:R-:W-:Y:S01]  /*7580*/  @P1 R2UR UR36, R200 ;  /* 0x00000000c82412ca */ /* 0x000fe200000e0000 */
[----:B------:R-:W-:Y:S03]  /*7590*/  @!UPT UIADD3 URZ, UPT, UPT, URZ, URZ, URZ ;  /* 0x000000fffffff290 */ /* 0x000fe6000fffe0ff */
[----:B------:R-:W-:Y:S11]  /*75a0*/  @P1 BRA `(.L_x_92) ;  /* 0xffffffd400201947 */ /* 0x000ff6000383ffff */
[----:B------:R-:W-:Y:S05]  /*75b0*/  EXIT ;  /* 0x000000000000794d */ /* 0x000fea0003800000 */
.L_x_19:
[----:B--2---:R2:W1:Y:S02]  /*75c0*/  SYNCS.PHASECHK.TRANS64.TRYWAIT P0, [R3+URZ+0xc0], R2 ;  /* 0x0000c002030075a7 */ /* 0x00446400080011ff */
[----:B-1----:R-:W-:Y:S05]  /*75d0*/  @!P0 NANOSLEEP.SYNCS 0x989680 ;  /* 0x009896800000895d */ /* 0x002fea0003900000 */
[----:B------:R-:W1:Y:S02]  /*75e0*/  @!P0 SYNCS.PHASECHK.TRANS64 P0, [R3+URZ+0xc0], R2 ;  /* 0x0000c002030085a7 */ /* 0x000e6400080010ff */
[----:B-1----:R-:W-:Y:S05]  /*75f0*/  @!P0 BRA `(.L_x_19) ;  /* 0xfffffffc00f08947 */ /* 0x002fea000383ffff */
[----:B------:R-:W-:Y:S05]  /*7600*/  BRA `(.L_x_93) ;  /* 0xffffff9c00d07947 */ /* 0x000fea000383ffff */
.L_x_22:
[----:B-1----:R-:W-:Y:S07]  /*7610*/  MOV R2, UR33 ;  /* 0x0000002100027c02 */ /* 0x002fee0008000f00 */
.L_x_94:
[----:B-1----:R1:W2:Y:S02]  /*7620*/  SYNCS.PHASECHK.TRANS64.TRYWAIT P0, [R2+URZ+0x18], R5 ;  /* 0x00001805020075a7 */ /* 0x0022a400080011ff */
[----:B--2---:R-:W-:Y:S05]  /*7630*/  @!P0 NANOSLEEP.SYNCS 0x989680 ;  /* 0x009896800000895d */ /* 0x004fea0003900000 */
[----:B------:R-:W2:Y:S02]  /*7640*/  @!P0 SYNCS.PHASECHK.TRANS64 P0, [R2+URZ+0x18], R5 ;  /* 0x00001805020085a7 */ /* 0x000ea400080010ff */
[----:B--2---:R-:W-:Y:S05]  /*7650*/  @!P0 BRA `(.L_x_94) ;  /* 0xfffffffc00f08947 */ /* 0x004fea000383ffff */
[----:B------:R-:W-:Y:S05]  /*7660*/  BRA `(.L_x_21) ;  /* 0xffffffa000207947 */ /* 0x000fea000383ffff */
.L_x_28:
[----:B-1----:R-:W-:Y:S07]  /*7670*/  MOV R2, UR33 ;  /* 0x0000002100027c02 */ /* 0x002fee0008000f00 */
.L_x_95:
[----:B-1----:R1:W2:Y:S02]  /*7680*/  SYNCS.PHASECHK.TRANS64.TRYWAIT P0, [R2+URZ+0x18], R5 ;  /* 0x00001805020075a7 */ /* 0x0022a400080011ff */
[----:B--2---:R-:W-:Y:S05]  /*7690*/  @!P0 NANOSLEEP.SYNCS 0x989680 ;  /* 0x009896800000895d */ /* 0x004fea0003900000 */
[----:B------:R-:W2:Y:S02]  /*76a0*/  @!P0 SYNCS.PHASECHK.TRANS64 P0, [R2+URZ+0x18], R5 ;  /* 0x00001805020085a7 */ /* 0x000ea400080010ff */
[----:B--2---:R-:W-:Y:S05]  /*76b0*/  @!P0 BRA `(.L_x_95) ;  /* 0xfffffffc00f08947 */ /* 0x004fea000383ffff */
[----:B------:R-:W-:Y:S05]  /*76c0*/  BRA `(.L_x_27) ;  /* 0xffffffa000f87947 */ /* 0x000fea000383ffff */
.L_x_32:
[----:B-1----:R1:W2:Y:S02]  /*76d0*/  SYNCS.PHASECHK.TRANS64.TRYWAIT P0, [R2+URZ+0x50], R3 ;  /* 0x00005003020075a7 */ /* 0x0022a400080011ff */
[----:B--2---:R-:W-:Y:S05]  /*76e0*/  @!P0 NANOSLEEP.SYNCS 0x989680 ;  /* 0x009896800000895d */ /* 0x004fea0003900000 */
[----:B------:R-:W2:Y:S02]  /*76f0*/  @!P0 SYNCS.PHASECHK.TRANS64 P0, [R2+URZ+0x50], R3 ;  /* 0x00005003020085a7 */ /* 0x000ea400080010ff */
[----:B--2---:R-:W-:Y:S05]  /*7700*/  @!P0 BRA `(.L_x_32) ;  /* 0xfffffffc00f08947 */ /* 0x004fea000383ffff */
[----:B------:R-:W-:Y:S05]  /*7710*/  BRA `(.L_x_96) ;  /* 0xffffffa400b07947 */ /* 0x000fea000383ffff */
.L_x_36:
[----:B------:R-:W-:-:S07]  /*7720*/  MOV R0, UR5 ;  /* 0x0000000500007c02 */ /* 0x000fce0008000f00 */
.L_x_97:
[----:B-1----:R1:W2:Y:S02]  /*7730*/  SYNCS.PHASECHK.TRANS64.TRYWAIT P0, [R0+URZ], R3 ;  /* 0x00000003000075a7 */ /* 0x0022a400080011ff */
[----:B--2---:R-:W-:Y:S05]  /*7740*/  @!P0 NANOSLEEP.SYNCS 0x989680 ;  /* 0x009896800000895d */ /* 0x004fea0003900000 */
[----:B------:R-:W2:Y:S02]  /*7750*/  @!P0 SYNCS.PHASECHK.TRANS64 P0, [R0+URZ], R3 ;  /* 0x00000003000085a7 */ /* 0x000ea400080010ff */
[----:B--2---:R-:W-:Y:S05]  /*7760*/  @!P0 BRA `(.L_x_97) ;  /* 0xfffffffc00f08947 */ /* 0x004fea000383ffff */
[----:B------:R-:W-:Y:S05]  /*7770*/  BRA `(.L_x_98) ;  /* 0xffffffac00207947 */ /* 0x000fea000383ffff */
.L_x_37:
[----:B------:R-:W-:-:S07]  /*7780*/  MOV R0, UR5 ;  /* 0x0000000500007c02 */ /* 0x000fce0008000f00 */
.L_x_99:
[----:B-1----:R1:W2:Y:S02]  /*7790*/  SYNCS.PHASECHK.TRANS64.TRYWAIT P0, [R0+URZ], R3 ;  /* 0x00000003000075a7 */ /* 0x0022a400080011ff */
[----:B--2---:R-:W-:Y:S05]  /*77a0*/  @!P0 NANOSLEEP.SYNCS 0x989680 ;  /* 0x009896800000895d */ /* 0x004fea0003900000 */
[----:B------:R-:W2:Y:S02]  /*77b0*/  @!P0 SYNCS.PHASECHK.TRANS64 P0, [R0+URZ], R3 ;  /* 0x00000003000085a7 */ /* 0x000ea400080010ff */
[----:B--2---:R-:W-:Y:S05]  /*77c0*/  @!P0 BRA `(.L_x_99) ;  /* 0xfffffffc00f08947 */ /* 0x004fea000383ffff */
[----:B------:R-:W-:Y:S05]  /*77d0*/  BRA `(.L_x_100) ;  /* 0xffffffac002c7947 */ /* 0x000fea000383ffff */
.L_x_40:
[----:B-1----:R1:W2:Y:S02]  /*77e0*/  SYNCS.PHASECHK.TRANS64.TRYWAIT P0, [R2+URZ+0xb0], R5 ;  /* 0x0000b005020075a7 */ /* 0x0022a400080011ff */
[----:B--2---:R-:W-:Y:S05]  /*77f0*/  @!P0 NANOSLEEP.SYNCS 0x989680 ;  /* 0x009896800000895d */ /* 0x004fea0003900000 */
[----:B------:R-:W2:Y:S02]  /*7800*/  @!P0 SYNCS.PHASECHK.TRANS64 P0, [R2+URZ+0xb0], R5 ;  /* 0x0000b005020085a7 */ /* 0x000ea400080010ff */
[----:B--2---:R-:W-:Y:S05]  /*7810*/  @!P0 BRA `(.L_x_40) ;  /* 0xfffffffc00f08947 */ /* 0x004fea000383ffff */
[----:B------:R-:W-:Y:S05]  /*7820*/  BRA `(.L_x_101) ;  /* 0xffffffac00887947 */ /* 0x000fea000383ffff */
.L_x_41:
[----:B------:R-:W-:-:S07]  /*7830*/  MOV R2, UR5 ;  /* 0x0000000500027c02 */ /* 0x000fce0008000f00 */
.L_x_102:
[----:B-1----:R1:W2:Y:S02]  /*7840*/  SYNCS.PHASECHK.TRANS64.TRYWAIT P0, [R2+URZ+0x60], R5 ;  /* 0x00006005020075a7 */ /* 0x0022a400080011ff */
[----:B--2---:R-:W-:Y:S05]  /*7850*/  @!P0 NANOSLEEP.SYNCS 0x989680 ;  /* 0x009896800000895d */ /* 0x004fea0003900000 */
[----:B------:R-:W2:Y:S02]  /*7860*/  @!P0 SYNCS.PHASECHK.TRANS64 P0, [R2+URZ+0x60], R5 ;  /* 0x00006005020085a7 */ /* 0x000ea400080010ff */
[----:B--2---:R-:W-:Y:S05]  /*7870*/  @!P0 BRA `(.L_x_102) ;  /* 0xfffffffc00f08947 */ /* 0x004fea000383ffff */
[----:B------:R-:W-:Y:S05]  /*7880*/  BRA `(.L_x_103) ;  /* 0xffffffac00987947 */ /* 0x000fea000383ffff */
.L_x_42:
[----:B-1----:R1:W2:Y:S02]  /*7890*/  SYNCS.PHASECHK.TRANS64.TRYWAIT P1, [R2+URZ+0x50], R5 ;  /* 0x00005005020075a7 */ /* 0x0022a400080211ff */
[----:B--2---:R-:W-:Y:S05]  /*78a0*/  @!P1 NANOSLEEP.SYNCS 0x989680 ;  /* 0x009896800000995d */ /* 0x004fea0003900000 */
[----:B------:R-:W2:Y:S02]  /*78b0*/  @!P1 SYNCS.PHASECHK.TRANS64 P1, [R2+URZ+0x50], R5 ;  /* 0x00005005020095a7 */ /* 0x000ea400080210ff */
[----:B--2---:R-:W-:Y:S05]  /*78c0*/  @!P1 BRA `(.L_x_42) ;  /* 0xfffffffc00f09947 */ /* 0x004fea000383ffff */
[----:B------:R-:W-:Y:S05]  /*78d0*/  BRA `(.L_x_104) ;  /* 0xffffffac00c87947 */ /* 0x000fea000383ffff */
.L_x_45:
[----:B------:R-:W-:-:S07]  /*78e0*/  MOV R0, UR5 ;  /* 0x0000000500007c02 */ /* 0x000fce0008000f00 */
.L_x_105:
[----:B-1----:R1:W2:Y:S02]  /*78f0*/  SYNCS.PHASECHK.TRANS64.TRYWAIT P0, [R0+URZ+0x60], R3 ;  /* 0x00006003000075a7 */ /* 0x0022a400080011ff */
[----:B--2---:R-:W-:Y:S05]  /*7900*/  @!P0 NANOSLEEP.SYNCS 0x989680 ;  /* 0x009896800000895d */ /* 0x004fea0003900000 */
[----:B------:R-:W2:Y:S02]  /*7910*/  @!P0 SYNCS.PHASECHK.TRANS64 P0, [R0+URZ+0x60], R3 ;  /* 0x00006003000085a7 */ /* 0x000ea400080010ff */
[----:B--2---:R-:W-:Y:S05]  /*7920*/  @!P0 BRA `(.L_x_105) ;  /* 0xfffffffc00f08947 */ /* 0x004fea000383ffff */
[----:B------:R-:W-:Y:S05]  /*7930*/  BRA `(.L_x_44) ;  /* 0xffffffb0001c7947 */ /* 0x000fea000383ffff */
.L_x_52:
[----:B-1----:R1:W2:Y:S02]  /*7940*/  SYNCS.PHASECHK.TRANS64.TRYWAIT P1, [R0+URZ+0x50], R5 ;  /* 0x00005005000075a7 */ /* 0x0022a400080211ff */
[----:B--2---:R-:W-:Y:S05]  /*7950*/  @!P1 NANOSLEEP.SYNCS 0x989680 ;  /* 0x009896800000995d */ /* 0x004fea0003900000 */
[----:B------:R-:W2:Y:S02]  /*7960*/  @!P1 SYNCS.PHASECHK.TRANS64 P1, [R0+URZ+0x50], R5 ;  /* 0x00005005000095a7 */ /* 0x000ea400080210ff */
[----:B--2---:R-:W-:Y:S05]  /*7970*/  @!P1 BRA `(.L_x_52) ;  /* 0xfffffffc00f09947 */ /* 0x004fea000383ffff */
[----:B------:R-:W-:Y:S05]  /*7980*/  BRA `(.L_x_106) ;  /* 0xffffffb400ac7947 */ /* 0x000fea000383ffff */
.L_x_53:
[----:B------:R-:W-:-:S07]  /*7990*/  MOV R3, UR14 ;  /* 0x0000000e00037c02 */ /* 0x000fce0008000f00 */
.L_x_107:
[----:B-1----:R1:W2:Y:S02]  /*79a0*/  SYNCS.PHASECHK.TRANS64.TRYWAIT P0, [R3+URZ+0x90], R0 ;  /* 0x00009000030075a7 */ /* 0x0022a400080011ff */
[----:B--2---:R-:W-:Y:S05]  /*79b0*/  @!P0 NANOSLEEP.SYNCS 0x989680 ;  /* 0x009896800000895d */ /* 0x004fea0003900000 */
[----:B------:R-:W2:Y:S02]  /*79c0*/  @!P0 SYNCS.PHASECHK.TRANS64 P0, [R3+URZ+0x90], R0 ;  /* 0x00009000030085a7 */ /* 0x000ea400080010ff */
[----:B--2---:R-:W-:Y:S05]  /*79d0*/  @!P0 BRA `(.L_x_107) ;  /* 0xfffffffc00f08947 */ /* 0x004fea000383ffff */
[----:B------:R-:W-:Y:S05]  /*79e0*/  BRA `(.L_x_108) ;  /* 0xffffffb400e47947 */ /* 0x000fea000383ffff */
.L_x_56:
[----:B------:R-:W-:Y:S07]  /*79f0*/  MOV R0, UR19 ;  /* 0x0000001300007c02 */ /* 0x000fee0008000f00 */
.L_x_109:
[----:B-1----:R1:W2:Y:S02]  /*7a00*/  SYNCS.PHASECHK.TRANS64.TRYWAIT P0, [R0+URZ], R3 ;  /* 0x00000003000075a7 */ /* 0x0022a400080011ff */
[----:B--2---:R-:W-:Y:S05]  /*7a10*/  @!P0 NANOSLEEP.SYNCS 0x989680 ;  /* 0x009896800000895d */ /* 0x004fea0003900000 */
[----:B------:R-:W2:Y:S02]  /*7a20*/  @!P0 SYNCS.PHASECHK.TRANS64 P0, [R0+URZ], R3 ;  /* 0x00000003000085a7 */ /* 0x000ea400080010ff */
[----:B--2---:R-:W-:Y:S05]  /*7a30*/  @!P0 BRA `(.L_x_109) ;  /* 0xfffffffc00f08947 */ /* 0x004fea000383ffff */
[----:B------:R-:W-:Y:S05]  /*7a40*/  BRA `(.L_x_55) ;  /* 0xffffffb800007947 */ /* 0x000fea000383ffff */
.L_x_59:
[----:B------:R-:W-:-:S07]  /*7a50*/  MOV R0, UR5 ;  /* 0x0000000500007c02 */ /* 0x000fce0008000f00 */
.L_x_110:
[----:B--2---:R2:W3:Y:S02]  /*7a60*/  SYNCS.PHASECHK.TRANS64.TRYWAIT P0, [R0+URZ], R3 ;  /* 0x00000003000075a7 */ /* 0x0044e400080011ff */
[----:B---3--:R-:W-:Y:S05]  /*7a70*/  @!P0 NANOSLEEP.SYNCS 0x989680 ;  /* 0x009896800000895d */ /* 0x008fea0003900000 */
[----:B------:R-:W3:Y:S02]  /*7a80*/  @!P0 SYNCS.PHASECHK.TRANS64 P0, [R0+URZ], R3 ;  /* 0x00000003000085a7 */ /* 0x000ee400080010ff */
[----:B---3--:R-:W-:Y:S05]  /*7a90*/  @!P0 BRA `(.L_x_110) ;  /* 0xfffffffc00f08947 */ /* 0x008fea000383ffff */
[----:B------:R-:W-:Y:S05]  /*7aa0*/  BRA `(.L_x_111) ;  /* 0xffffffbc002c7947 */ /* 0x000fea000383ffff */
.L_x_60:
[----:B------:R-:W-:-:S07]  /*7ab0*/  MOV R0, UR5 ;  /* 0x0000000500007c02 */ /* 0x000fce0008000f00 */
.L_x_112:
[----:B--2---:R2:W3:Y:S02]  /*7ac0*/  SYNCS.PHASECHK.TRANS64.TRYWAIT P0, [R0+URZ], R3 ;  /* 0x00000003000075a7 */ /* 0x0044e400080011ff */
[----:B---3--:R-:W-:Y:S05]  /*7ad0*/  @!P0 NANOSLEEP.SYNCS 0x989680 ;  /* 0x009896800000895d */ /* 0x008fea0003900000 */
[----:B------:R-:W3:Y:S02]  /*7ae0*/  @!P0 SYNCS.PHASECHK.TRANS64 P0, [R0+URZ], R3 ;  /* 0x00000003000085a7 */ /* 0x000ee400080010ff */
[----:B---3--:R-:W-:Y:S05]  /*7af0*/  @!P0 BRA `(.L_x_112) ;  /* 0xfffffffc00f08947 */ /* 0x008fea000383ffff */
[----:B------:R-:W-:Y:S05]  /*7b00*/  BRA `(.L_x_113) ;  /* 0xffffffbc00387947 */ /* 0x000fea000383ffff */
.L_x_61:
[----:B------:R-:W-:-:S07]  /*7b10*/  MOV R0, UR5 ;  /* 0x0000000500007c02 */ /* 0x000fce0008000f00 */
.L_x_114:
[----:B--2---:R2:W3:Y:S02]  /*7b20*/  SYNCS.PHASECHK.TRANS64.TRYWAIT P0, [R0+URZ], R3 ;  /* 0x00000003000075a7 */ /* 0x0044e400080011ff */
[----:B---3--:R-:W-:Y:S05]  /*7b30*/  @!P0 NANOSLEEP.SYNCS 0x989680 ;  /* 0x009896800000895d */ /* 0x008fea0003900000 */
[----:B------:R-:W3:Y:S02]  /*7b40*/  @!P0 SYNCS.PHASECHK.TRANS64 P0, [R0+URZ], R3 ;  /* 0x00000003000085a7 */ /* 0x000ee400080010ff */
[----:B---3--:R-:W-:Y:S05]  /*7b50*/  @!P0 BRA `(.L_x_114) ;  /* 0xfffffffc00f08947 */ /* 0x008fea000383ffff */
[----:B------:R-:W-:Y:S05]  /*7b60*/  BRA `(.L_x_115) ;  /* 0xffffffbc00447947 */ /* 0x000fea000383ffff */
.L_x_62:
[----:B------:R-:W-:-:S07]  /*7b70*/  MOV R0, UR6 ;  /* 0x0000000600007c02 */ /* 0x000fce0008000f00 */
.L_x_116:
[----:B--2---:R2:W3:Y:S02]  /*7b80*/  SYNCS.PHASECHK.TRANS64.TRYWAIT P0, [R0+URZ], R3 ;  /* 0x00000003000075a7 */ /* 0x0044e400080011ff */
[----:B---3--:R-:W-:Y:S05]  /*7b90*/  @!P0 NANOSLEEP.SYNCS 0x989680 ;  /* 0x009896800000895d */ /* 0x008fea0003900000 */
[----:B------:R-:W3:Y:S02]  /*7ba0*/  @!P0 SYNCS.PHASECHK.TRANS64 P0, [R0+URZ], R3 ;  /* 0x00000003000085a7 */ /* 0x000ee400080010ff */
[----:B---3--:R-:W-:Y:S05]  /*7bb0*/  @!P0 BRA `(.L_x_116) ;  /* 0xfffffffc00f08947 */ /* 0x008fea000383ffff */
[----:B------:R-:W-:Y:S05]  /*7bc0*/  BRA `(.L_x_117) ;  /* 0xffffffbc00507947 */ /* 0x000fea000383ffff */
.L_x_67:
[----:B--2---:R2:W3:Y:S02]  /*7bd0*/  SYNCS.PHASECHK.TRANS64.TRYWAIT P0, [R0+URZ+0x50], R3 ;  /* 0x00005003000075a7 */ /* 0x0044e400080011ff */
[----:B---3--:R-:W-:Y:S05]  /*7be0*/  @!P0 NANOSLEEP.SYNCS 0x989680 ;  /* 0x009896800000895d */ /* 0x008fea0003900000 */
[----:B------:R-:W3:Y:S02]  /*7bf0*/  @!P0 SYNCS.PHASECHK.TRANS64 P0, [R0+URZ+0x50], R3 ;  /* 0x00005003000085a7 */ /* 0x000ee400080010ff */
[----:B---3--:R-:W-:Y:S05]  /*7c00*/  @!P0 BRA `(.L_x_67) ;  /* 0xfffffffc00f08947 */ /* 0x008fea000383ffff */
[----:B------:R-:W-:Y:S05]  /*7c10*/  BRA `(.L_x_118) ;  /* 0xffffffc0004c7947 */ /* 0x000fea000383ffff */
.L_x_70:
[----:B------:R-:W-:Y:S07]  /*7c20*/  MOV R0, UR7 ;  /* 0x0000000700007c02 */ /* 0x000fee0008000f00 */
.L_x_119:
[----:B--2---:R2:W3:Y:S02]  /*7c30*/  SYNCS.PHASECHK.TRANS64.TRYWAIT P0, [R0+URZ+0x48], R3 ;  /* 0x00004803000075a7 */ /* 0x0044e400080011ff */
[----:B---3--:R-:W-:Y:S05]  /*7c40*/  @!P0 NANOSLEEP.SYNCS 0x989680 ;  /* 0x009896800000895d */ /* 0x008fea0003900000 */
[----:B------:R-:W3:Y:S02]  /*7c50*/  @!P0 SYNCS.PHASECHK.TRANS64 P0, [R0+URZ+0x48], R3 ;  /* 0x00004803000085a7 */ /* 0x000ee400080010ff */
[----:B---3--:R-:W-:Y:S05]  /*7c60*/  @!P0 BRA `(.L_x_119) ;  /* 0xfffffffc00f08947 */ /* 0x008fea000383ffff */
[----:B------:R-:W-:Y:S05]  /*7c70*/  BRA `(.L_x_69) ;  /* 0xffffffc400387947 */ /* 0x000fea000383ffff */
.L_x_73:
[----:B------:R-:W-:Y:S07]  /*7c80*/  MOV R3, UR7 ;  /* 0x0000000700037c02 */ /* 0x000fee0008000f00 */
.L_x_120:
[----:B-1----:R1:W2:Y:S02]  /*7c90*/  SYNCS.PHASECHK.TRANS64.TRYWAIT P2, [R3+URZ+0x38], R26 ;  /* 0x0000381a030075a7 */ /* 0x0022a400080411ff */
[----:B--2---:R-:W-:Y:S05]  /*7ca0*/  @!P2 NANOSLEEP.SYNCS 0x989680 ;  /* 0x009896800000a95d */ /* 0x004fea0003900000 */
[----:B------:R-:W2:Y:S02]  /*7cb0*/  @!P2 SYNCS.PHASECHK.TRANS64 P2, [R3+URZ+0x38], R26 ;  /* 0x0000381a0300a5a7 */ /* 0x000ea400080410ff */
[----:B--2---:R-:W-:Y:S05]  /*7cc0*/  @!P2 BRA `(.L_x_120) ;  /* 0xfffffffc00f0a947 */ /* 0x004fea000383ffff */
[----:B------:R-:W-:Y:S05]  /*7cd0*/  BRA `(.L_x_121) ;  /* 0xffffffc400cc7947 */ /* 0x000fea000383ffff */
.L_x_76:
[----:B--2---:R2:W4:Y:S02]  /*7ce0*/  SYNCS.PHASECHK.TRANS64.TRYWAIT P0, [R0+URZ+0x50], R3 ;  /* 0x00005003000075a7 */ /* 0x00452400080011ff */
[----:B----4-:R-:W-:Y:S05]  /*7cf0*/  @!P0 NANOSLEEP.SYNCS 0x989680 ;  /* 0x009896800000895d */ /* 0x010fea0003900000 */
[----:B------:R-:W4:Y:S02]  /*7d00*/  @!P0 SYNCS.PHASECHK.TRANS64 P0, [R0+URZ+0x50], R3 ;  /* 0x00005003000085a7 */ /* 0x000f2400080010ff */
[----:B----4-:R-:W-:Y:S05]  /*7d10*/  @!P0 BRA `(.L_x_76) ;  /* 0xfffffffc00f08947 */ /* 0x010fea000383ffff */
[----:B------:R-:W-:Y:S05]  /*7d20*/  BRA `(.L_x_122) ;  /* 0xffffffcc00547947 */ /* 0x000fea000383ffff */
.L_x_82:
[----:B------:R-:W-:Y:S07]  /*7d30*/  MOV R0, UR44 ;  /* 0x0000002c00007c02 */ /* 0x000fee0008000f00 */
.L_x_123:
[----:B-1----:R1:W2:Y:S02]  /*7d40*/  SYNCS.PHASECHK.TRANS64.TRYWAIT P0, [R0+URZ+0x30], R3 ;  /* 0x00003003000075a7 */ /* 0x0022a400080011ff */
[----:B--2---:R-:W-:Y:S05]  /*7d50*/  @!P0 NANOSLEEP.SYNCS 0x989680 ;  /* 0x009896800000895d */ /* 0x004fea0003900000 */
[----:B------:R-:W2:Y:S02]  /*7d60*/  @!P0 SYNCS.PHASECHK.TRANS64 P0, [R0+URZ+0x30], R3 ;  /* 0x00003003000085a7 */ /* 0x000ea400080010ff */
[----:B--2---:R-:W-:Y:S05]  /*7d70*/  @!P0 BRA `(.L_x_123) ;  /* 0xfffffffc00f08947 */ /* 0x004fea000383ffff */
[----:B------:R-:W-:Y:S05]  /*7d80*/  BRA `(.L_x_81) ;  /* 0xffffffd4008c7947 */ /* 0x000fea000383ffff */
.L_x_84:
[----:B------:R-:W-:Y:S07]  /*7d90*/  MOV R3, UR50 ;  /* 0x0000003200037c02 */ /* 0x000fee0008000f00 */
.L_x_124:
[----:B-1----:R1:W3:Y:S02]  /*7da0*/  SYNCS.PHASECHK.TRANS64.TRYWAIT P1, [R3+URZ+0x70], R8 ;  /* 0x00007008030075a7 */ /* 0x0022e400080211ff */
[----:B---3--:R-:W-:Y:S05]  /*7db0*/  @!P1 NANOSLEEP.SYNCS 0x989680 ;  /* 0x009896800000995d */ /* 0x008fea0003900000 */
[----:B------:R-:W3:Y:S02]  /*7dc0*/  @!P1 SYNCS.PHASECHK.TRANS64 P1, [R3+URZ+0x70], R8 ;  /* 0x00007008030095a7 */ /* 0x000ee400080210ff */
[----:B---3--:R-:W-:Y:S05]  /*7dd0*/  @!P1 BRA `(.L_x_124) ;  /* 0xfffffffc00f09947 */ /* 0x008fea000383ffff */
[----:B------:R-:W-:Y:S05]  /*7de0*/  BRA `(.L_x_83) ;  /* 0xffffffd800247947 */ /* 0x000fea000383ffff */
        .weak           $__internal_0_$__cuda_sm10x_tcgen05_guardrail_trap_col_being_dealloced_not_returned_by_alloc
        .type           $__internal_0_$__cuda_sm10x_tcgen05_guardrail_trap_col_being_dealloced_not_returned_by_alloc,@function
        .size           $__internal_0_$__cuda_sm10x_tcgen05_guardrail_trap_col_being_dealloced_not_returned_by_alloc,($__internal_1_$__cuda_sm10x_tcgen05_guardrail_trap_phase_invalid_during_alloc - $__internal_0_$__cuda_sm10x_tcgen05_guardrail_trap_col_being_dealloced_not_returned_by_alloc)
$__internal_0_$__cuda_sm10x_tcgen05_guardrail_trap_col_being_dealloced_not_returned_by_alloc:
[----:B------:R-:W-:Y:S05]  /*7df0*/  BPT.TRAP 0x1 ;  /* 0x000000040000795c */ /* 0x000fea0000300000 */
[----:B------:R-:W-:-:S04]  /*7e00*/  HFMA2 R3, -RZ, RZ, 0, 0 ;  /* 0x00000000ff037431 */ /* 0x000fc800000001ff */
[----:B------:R-:W-:Y:S05]  /*7e10*/  RET.REL.NODEC R2 `(_ZN7cutlass13device_kernelINS_4gemm6kernel13GemmUniversalIN4cute5tupleIJiiiiEEENS1_10collective13CollectiveMmaINS1_35MainloopSm100TmaUmmaWarpSpecializedILi3ELi2ELi4ENS5_IJNS4_1CILi1EEESB_SB_EEEEENS5_IJNSA_ILi128EEENSA_ILi80EEENSA_ILi256EEEEEENS_12float_e4m3_tENS5_IJlSB_lEEESI_SJ_NS4_8TiledMMAINS4_8MMA_AtomIJNS4_10MMA_TraitsINS4_19SM100_MMA_F8F6F4_SSEJSI_SI_fSE_SF_NS4_17integral_constantINS4_4UMMA5MajorELSQ_0EEESR_NSO_INSP_7ScaleInELSS_0EEEST_EEEEEENS4_6LayoutISC_NS5_IJNSA_ILi0EEESX_SX_EEEEENS5_IJNS4_10UnderscoreES10_S10_EEEEENS4_13SM90_TMA_LOADENS4_14ComposedLayoutINS4_7SwizzleILi3ELi4ELi3EEENS4_18smem_ptr_flag_bitsILi8EEENSW_INS5_IJNSA_ILi8EEESE_EEENS5_IJSE_SB_EEEEEEEvNS4_8identityES13_S1D_vS1E_EENS_8epilogue10collective18CollectiveEpilogueINS1G_23Sm100TmaWarpSpecializedILi1ELi1ELi80ELb0ELb0EEEJSH_NS5_IJNSW_ISE_SB_EENSW_ISF_SB_EEEEESI_SJ_SI_SJ_NS1G_6fusion15FusionCallbacksIS1K_NS1O_17LinearCombinationISI_fSI_fLNS_15FloatRoundStyleE2EEESH_S1N_JEEENS4_5SM1004TMEM4LOAD26SM100_TMEM_LOAD_32dp32b16xES13_NS14_INS15_ILi0ELi4ELi3EEES18_NSW_INS5_IJS19_NSA_ILi16EEEEEENS5_IJS1Z_SB_EEEEEEENS4_39AutoVectorizingCopyWithAssumedAlignmentILi128EEENS4_14SM90_TMA_STOREES23_S25_S25_EEEvvEEEEvNT_6ParamsE) ;  /* 0xffffff8002787950 */ /* 0x000fea0003c3ffff */
        .weak           $__internal_1_$__cuda_sm10x_tcgen05_guardrail_trap_phase_invalid_during_alloc
        .type           $__internal_1_$__cuda_sm10x_tcgen05_guardrail_trap_phase_invalid_during_alloc,@function
        .size           $__internal_1_$__cuda_sm10x_tcgen05_guardrail_trap_phase_invalid_during_alloc,($__internal_2_$__cuda_sm10x_tcgen05_guardrail_trap_unallocated_columns_being_dealloced - $__internal_1_$__cuda_sm10x_tcgen05_guardrail_trap_phase_invalid_during_alloc)
$__internal_1_$__cuda_sm10x_tcgen05_guardrail_trap_phase_invalid_during_alloc:
[----:B------:R-:W-:Y:S05]  /*7e20*/  BPT.TRAP 0x1 ;  /* 0x000000040000795c */ /* 0x000fea0000300000 */
[----:B------:R-:W-:-:S04]  /*7e30*/  MOV R3, 0x0 ;  /* 0x0000000000037802 */ /* 0x000fc80000000f00 */
[----:B------:R-:W-:Y:S05]  /*7e40*/  RET.REL.NODEC R2 `(_ZN7cutlass13device_kernelINS_4gemm6kernel13GemmUniversalIN4cute5tupleIJiiiiEEENS1_10collective13CollectiveMmaINS1_35MainloopSm100TmaUmmaWarpSpecializedILi3ELi2ELi4ENS5_IJNS4_1CILi1EEESB_SB_EEEEENS5_IJNSA_ILi128EEENSA_ILi80EEENSA_ILi256EEEEEENS_12float_e4m3_tENS5_IJlSB_lEEESI_SJ_NS4_8TiledMMAINS4_8MMA_AtomIJNS4_10MMA_TraitsINS4_19SM100_MMA_F8F6F4_SSEJSI_SI_fSE_SF_NS4_17integral_constantINS4_4UMMA5MajorELSQ_0EEESR_NSO_INSP_7ScaleInELSS_0EEEST_EEEEEENS4_6LayoutISC_NS5_IJNSA_ILi0EEESX_SX_EEEEENS5_IJNS4_10UnderscoreES10_S10_EEEEENS4_13SM90_TMA_LOADENS4_14ComposedLayoutINS4_7SwizzleILi3ELi4ELi3EEENS4_18smem_ptr_flag_bitsILi8EEENSW_INS5_IJNSA_ILi8EEESE_EEENS5_IJSE_SB_EEEEEEEvNS4_8identityES13_S1D_vS1E_EENS_8epilogue10collective18CollectiveEpilogueINS1G_23Sm100TmaWarpSpecializedILi1ELi1ELi80ELb0ELb0EEEJSH_NS5_IJNSW_ISE_SB_EENSW_ISF_SB_EEEEESI_SJ_SI_SJ_NS1G_6fusion15FusionCallbacksIS1K_NS1O_17LinearCombinationISI_fSI_fLNS_15FloatRoundStyleE2EEESH_S1N_JEEENS4_5SM1004TMEM4LOAD26SM100_TMEM_LOAD_32dp32b16xES13_NS14_INS15_ILi0ELi4ELi3EEES18_NSW_INS5_IJS19_NSA_ILi16EEEEEENS5_IJS1Z_SB_EEEEEEENS4_39AutoVectorizingCopyWithAssumedAlignmentILi128EEENS4_14SM90_TMA_STOREES23_S25_S25_EEEvvEEEEvNT_6ParamsE) ;  /* 0xffffff80026c7950 */ /* 0x000fea0003c3ffff */
        .weak           $__internal_2_$__cuda_sm10x_tcgen05_guardrail_trap_unallocated_columns_being_dealloced
        .type           $__internal_2_$__cuda_sm10x_tcgen05_guardrail_trap_unallocated_columns_being_dealloced,@function
        .size           $__internal_2_$__cuda_sm10x_tcgen05_guardrail_trap_unallocated_columns_being_dealloced,(.L_x_126 - $__internal_2_$__cuda_sm10x_tcgen05_guardrail_trap_unallocated_columns_being_dealloced)
$__internal_2_$__cuda_sm10x_tcgen05_guardrail_trap_unallocated_columns_being_dealloced:
[----:B------:R-:W-:Y:S05]  /*7e50*/  BPT.TRAP 0x1 ;  /* 0x000000040000795c */ /* 0x000fea0000300000 */
[----:B------:R-:W-:-:S04]  /*7e60*/  HFMA2 R3, -RZ, RZ, 0, 0 ;  /* 0x00000000ff037431 */ /* 0x000fc800000001ff */
[----:B------:R-:W-:Y:S05]  /*7e70*/  RET.REL.NODEC R2 `(_ZN7cutlass13device_kernelINS_4gemm6kernel13GemmUniversalIN4cute5tupleIJiiiiEEENS1_10collective13CollectiveMmaINS1_35MainloopSm100TmaUmmaWarpSpecializedILi3ELi2ELi4ENS5_IJNS4_1CILi1EEESB_SB_EEEEENS5_IJNSA_ILi128EEENSA_ILi80EEENSA_ILi256EEEEEENS_12float_e4m3_tENS5_IJlSB_lEEESI_SJ_NS4_8TiledMMAINS4_8MMA_AtomIJNS4_10MMA_TraitsINS4_19SM100_MMA_F8F6F4_SSEJSI_SI_fSE_SF_NS4_17integral_constantINS4_4UMMA5MajorELSQ_0EEESR_NSO_INSP_7ScaleInELSS_0EEEST_EEEEEENS4_6LayoutISC_NS5_IJNSA_ILi0EEESX_SX_EEEEENS5_IJNS4_10UnderscoreES10_S10_EEEEENS4_13SM90_TMA_LOADENS4_14ComposedLayoutINS4_7SwizzleILi3ELi4ELi3EEENS4_18smem_ptr_flag_bitsILi8EEENSW_INS5_IJNSA_ILi8EEESE_EEENS5_IJSE_SB_EEEEEEEvNS4_8identityES13_S1D_vS1E_EENS_8epilogue10collective18CollectiveEpilogueINS1G_23Sm100TmaWarpSpecializedILi1ELi1ELi80ELb0ELb0EEEJSH_NS5_IJNSW_ISE_SB_EENSW_ISF_SB_EEEEESI_SJ_SI_SJ_NS1G_6fusion15FusionCallbacksIS1K_NS1O_17LinearCombinationISI_fSI_fLNS_15FloatRoundStyleE2EEESH_S1N_JEEENS4_5SM1004TMEM4LOAD26SM100_TMEM_LOAD_32dp32b16xES13_NS14_INS15_ILi0ELi4ELi3EEES18_NSW_INS5_IJS19_NSA_ILi16EEEEEENS5_IJS1Z_SB_EEEEEEENS4_39AutoVectorizingCopyWithAssumedAlignmentILi128EEENS4_14SM90_TMA_STOREES23_S25_S25_EEEvvEEEEvNT_6ParamsE) ;  /* 0xffffff8002607950 */ /* 0x000fea0003c3ffff */
.L_x_125:
[----:B------:R-:W-:-:S00]  /*7e80*/  BRA `(.L_x_125) ;  /* 0xfffffffc00fc7947 */ /* 0x000fc0000383ffff */
[----:B------:R-:W-:-:S00]  /*7e90*/  NOP ;  /* 0x0000000000007918 */ /* 0x000fc00000000000 */
        /* <DEDUP_REMOVED lines=14> */
.L_x_126:


//--------------------- .nv.global.init           --------------------------
	.section	.nv.global.init,"aw",@progbits
.nv.global.init:
	.type		$str$26,@object
	.size		$str$26,($str$25 - $str$26)
$str$26:
        /*0000*/ 	.byte	0x2f, 0x74, 0x6d, 0x70, 0x2f, 0x63, 0x75, 0x74, 0x6c, 0x61, 0x73, 0x73, 0x5f, 0x73, 0x77, 0x65
        /*0010*/ 	.byte	0x65, 0x70, 0x5f, 0x73, 0x72, 0x63, 0x2f, 0x69, 0x6e, 0x63, 0x6c, 0x75, 0x64, 0x65, 0x2f, 0x63
        /*0020*/ 	.byte	0x75, 0x74, 0x65, 0x2f, 0x61, 0x74, 0x6f, 0x6d, 0x2f, 0x63, 0x6f, 0x70, 0x79, 0x5f, 0x74, 0x72
        /*0030*/ 	.byte	0x61, 0x69, 0x74, 0x73, 0x5f, 0x73, 0x6d, 0x31, 0x30, 0x30, 0x2e, 0x68, 0x70, 0x70, 0x00
	.type		$str$25,@object
	.size		$str$25,(__unnamed_1 - $str$25)
$str$25:
        /*003f*/ 	.byte	0x28, 0x28, 0x75, 0x69, 0x6e, 0x74, 0x33, 0x32, 0x5f, 0x74, 0x28, 0x74, 0x68, 0x72, 0x65, 0x61
        /*004f*/ 	.byte	0x64, 0x49, 0x64, 0x78, 0x2e, 0x78, 0x29, 0x20, 0x2f, 0x20, 0x33, 0x32, 0x29, 0x20, 0x25, 0x20
        /*005f*/ 	.byte	0x34, 0x29, 0x20, 0x3d, 0x3d, 0x20, 0x28, 0x28, 0x28, 0x74, 0x6d, 0x65, 0x6d, 0x5f, 0x61, 0x64
        /*006f*/ 	.byte	0x64, 0x72, 0x20, 0x3e, 0x3e, 0x20, 0x31, 0x36, 0x29, 0x20, 0x2f, 0x20, 0x33, 0x32, 0x29, 0x20
        /*007f*/ 	.byte	0x25, 0x20, 0x34, 0x29, 0x00
	.type		__unnamed_1,@object
	.size		__unnamed_1,(.L_1 - __unnamed_1)
__unnamed_1:
        /*0084*/ 	.byte	0x63, 0x6f, 0x6e, 0x73, 0x74, 0x65, 0x78, 0x70, 0x72, 0x20, 0x76, 0x6f, 0x69, 0x64, 0x20, 0x63
        /* <DEDUP_REMOVED lines=36> */
        /*02d4*/ 	.byte	0x3a, 0x43, 0x3c, 0x30, 0x3e, 0x3e, 0x3e, 0x3e, 0x5d, 0x00
.L_1:


//--------------------- .nv.shared._ZN7cutlass13device_kernelINS_4gemm6kernel13GemmUniversalIN4cute5tupleIJiiiiEEENS1_10collective13CollectiveMmaINS1_35MainloopSm100TmaUmmaWarpSpecializedILi3ELi2ELi4ENS5_IJNS4_1CILi1EEESB_SB_EEEEENS5_IJNSA_ILi128EEENSA_ILi80EEENSA_ILi256EEEEEENS_12float_e4m3_tENS5_IJlSB_lEEESI_SJ_NS4_8TiledMMAINS4_8MMA_AtomIJNS4_10MMA_TraitsINS4_19SM100_MMA_F8F6F4_SSEJSI_SI_fSE_SF_NS4_17integral_constantINS4_4UMMA5MajorELSQ_0EEESR_NSO_INSP_7ScaleInELSS_0EEEST_EEEEEENS4_6LayoutISC_NS5_IJNSA_ILi0EEESX_SX_EEEEENS5_IJNS4_10UnderscoreES10_S10_EEEEENS4_13SM90_TMA_LOADENS4_14ComposedLayoutINS4_7SwizzleILi3ELi4ELi3EEENS4_18smem_ptr_flag_bitsILi8EEENSW_INS5_IJNSA_ILi8EEESE_EEENS5_IJSE_SB_EEEEEEEvNS4_8identityES13_S1D_vS1E_EENS_8epilogue10collective18CollectiveEpilogueINS1G_23Sm100TmaWarpSpecializedILi1ELi1ELi80ELb0ELb0EEEJSH_NS5_IJNSW_ISE_SB_EENSW_ISF_SB_EEEEESI_SJ_SI_SJ_NS1G_6fusion15FusionCallbacksIS1K_NS1O_17LinearCombinationISI_fSI_fLNS_15FloatRoundStyleE2EEESH_S1N_JEEENS4_5SM1004TMEM4LOAD26SM100_TMEM_LOAD_32dp32b16xES13_NS14_INS15_ILi0ELi4ELi3EEES18_NSW_INS5_IJS19_NSA_ILi16EEEEEENS5_IJS1Z_SB_EEEEEEENS4_39AutoVectorizingCopyWithAssumedAlignmentILi128EEENS4_14SM90_TMA_STOREES23_S25_S25_EEEvvEEEEvNT_6ParamsE --------------------------
	.section	.nv.shared._ZN7cutlass13device_kernelINS_4gemm6kernel13GemmUniversalIN4cute5tupleIJiiiiEEENS1_10collective13CollectiveMmaINS1_35MainloopSm100TmaUmmaWarpSpecializedILi3ELi2ELi4ENS5_IJNS4_1CILi1EEESB_SB_EEEEENS5_IJNSA_ILi128EEENSA_ILi80EEENSA_ILi256EEEEEENS_12float_e4m3_tENS5_IJlSB_lEEESI_SJ_NS4_8TiledMMAINS4_8MMA_AtomIJNS4_10MMA_TraitsINS4_19SM100_MMA_F8F6F4_SSEJSI_SI_fSE_SF_NS4_17integral_constantINS4_4UMMA5MajorELSQ_0EEESR_NSO_INSP_7ScaleInELSS_0EEEST_EEEEEENS4_6LayoutISC_NS5_IJNSA_ILi0EEESX_SX_EEEEENS5_IJNS4_10UnderscoreES10_S10_EEEEENS4_13SM90_TMA_LOADENS4_14ComposedLayoutINS4_7SwizzleILi3ELi4ELi3EEENS4_18smem_ptr_flag_bitsILi8EEENSW_INS5_IJNSA_ILi8EEESE_EEENS5_IJSE_SB_EEEEEEEvNS4_8identityES13_S1D_vS1E_EENS_8epilogue10collective18CollectiveEpilogueINS1G_23Sm100TmaWarpSpecializedILi1ELi1ELi80ELb0ELb0EEEJSH_NS5_IJNSW_ISE_SB_EENSW_ISF_SB_EEEEESI_SJ_SI_SJ_NS1G_6fusion15FusionCallbacksIS1K_NS1O_17LinearCombinationISI_fSI_fLNS_15FloatRoundStyleE2EEESH_S1N_JEEENS4_5SM1004TMEM4LOAD26SM100_TMEM_LOAD_32dp32b16xES13_NS14_INS15_ILi0ELi4ELi3EEES18_NSW_INS5_IJS19_NSA_ILi16EEEEEENS5_IJS1Z_SB_EEEEEEENS4_39AutoVectorizingCopyWithAssumedAlignmentILi128EEENS4_14SM90_TMA_STOREES23_S25_S25_EEEvvEEEEvNT_6ParamsE,"aw",@nobits
	.sectionflags	@""
	.align	16
	.zero		1024


//--------------------- .nv.shared.reserved.0     --------------------------
	.section	.nv.shared.reserved.0,"aw",@nobits
	.weak		__nv_reservedSMEM_offset_0_alias
	.size		__nv_reservedSMEM_offset_0_alias, 0, 64
	.other		__nv_reservedSMEM_offset_0_alias,@"STO_CUDA_RESERVED_SHARED STV_DEFAULT"
__nv_reservedSMEM_offset_0_alias:
	.zero		0
.nv.shared.reserved.0:
	.zero		64
	.weak		__nv_reservedSMEM_tcgen05_partition
	.type		__nv_reservedSMEM_tcgen05_partition,@object
	.size		__nv_reservedSMEM_tcgen05_partition,(.L_0 - __nv_reservedSMEM_tcgen05_partition)
__nv_reservedSMEM_tcgen05_partition:
	.zero		32
.L_0:


//--------------------- .nv.global                --------------------------
	.section	.nv.global,"aw",@nobits
.nv.global:
	.type		_ZN40_INTERNAL_3ed95723_4_k_cu_46cb4dbb_263804cute1_E,@object
	.size		_ZN40_INTERNAL_3ed95723_4_k_cu_46cb4dbb_263804cute1_E,(_ZN40_INTERNAL_3ed95723_4_k_cu_46cb4dbb_263804cuda3std3__45__cpo6cbeginE - _ZN40_INTERNAL_3ed95723_4_k_cu_46cb4dbb_263804cute1_E)
_ZN40_INTERNAL_3ed95723_4_k_cu_46cb4dbb_263804cute1_E:
	.zero		1
	.type		_ZN40_INTERNAL_3ed95723_4_k_cu_46cb4dbb_263804cuda3std3__45__cpo6cbeginE,@object
	.size		_ZN40_INTERNAL_3ed95723_4_k_cu_46cb4dbb_263804cuda3std3__45__cpo6cbeginE,(_ZN40_INTERNAL_3ed95723_4_k_cu_46cb4dbb_263804cuda3std3__48in_placeE - _ZN40_INTERNAL_3ed95723_4_k_cu_46cb4dbb_263804cuda3std3__45__cpo6cbeginE)
_ZN40_INTERNAL_3ed95723_4_k_cu_46cb4dbb_263804cuda3std3__45__cpo6cbeginE:
	.zero		1
	.type		_ZN40_INTERNAL_3ed95723_4_k_cu_46cb4dbb_263804cuda3std3__48in_placeE,@object
	.size		_ZN40_INTERNAL_3ed95723_4_k_cu_46cb4dbb_263804cuda3std3__48in_placeE,(_ZN40_INTERNAL_3ed95723_4_k_cu_46cb4dbb_263804cuda3std6ranges3__45__cpo9iter_moveE - _ZN40_INTERNAL_3ed95723_4_k_cu_46cb4dbb_263804cuda3std3__48in_placeE)
_ZN40_INTERNAL_3ed95723_4_k_cu_46cb4dbb_263804cuda3std3__48in_placeE:
	.zero		1
	.type		_ZN40_INTERNAL_3ed95723_4_k_cu_46cb4dbb_263804cuda3std6ranges3__45__cpo9iter_moveE,@object
	.size		_ZN40_INTERNAL_3ed95723_4_k_cu_46cb4dbb_263804cuda3std6ranges3__45__cpo9iter_moveE,(_ZN40_INTERNAL_3ed95723_4_k_cu_46cb4dbb_263804cuda3std3__45__cpo5beginE - _ZN40_INTERNAL_3ed95723_4_k_cu_46cb4dbb_263804cuda3std6ranges3__45__cpo9iter_moveE)
_ZN40_INTERNAL_3ed95723_4_k_cu_46cb4dbb_263804cuda3std6ranges3__45__cpo9iter_moveE:
	.zero		1
	.type		_ZN40_INTERNAL_3ed95723_4_k_cu_46cb4dbb_263804cuda3std3__45__cpo5beginE,@object
	.size		_ZN40_INTERNAL_3ed95723_4_k_cu_46cb4dbb_263804cuda3std3__45__cpo5beginE,(_ZN40_INTERNAL_3ed95723_4_k_cu_46cb4dbb_263804cuda3std3__442_GLOBAL__N__3ed95723_4_k_cu_46cb4dbb_263806ignoreE - _ZN40_INTERNAL_3ed95723_4_k_cu_46cb4dbb_263804cuda3std3__45__cpo5beginE)
_ZN40_INTERNAL_3ed95723_4_k_cu_46cb4dbb_263804cuda3std3__45__cpo5beginE:
	.zero		1
	.type		_ZN40_INTERNAL_3ed95723_4_k_cu_46cb4dbb_263804cuda3std3__442_GLOBAL__N__3ed95723_4_k_cu_46cb4dbb_263806ignoreE,@object
	.size		_ZN40_INTERNAL_3ed95723_4_k_cu_46cb4dbb_263804cuda3std3__442_GLOBAL__N__3ed95723_4_k_cu_46cb4dbb_263806ignoreE,(_ZN40_INTERNAL_3ed95723_4_k_cu_46cb4dbb_263804cute7productE - _ZN40_INTERNAL_3ed95723_4_k_cu_46cb4dbb_263804cuda3std3__442_GLOBAL__N__3ed95723_4_k_cu_46cb4dbb_263806ignoreE)
_ZN40_INTERNAL_3ed95723_4_k_cu_46cb4dbb_263804cuda3std3__442_GLOBAL__N__3ed95723_4_k_cu_46cb4dbb_263806ignoreE:
	.zero		1
	.type		_ZN40_INTERNAL_3ed95723_4_k_cu_46cb4dbb_263804cute7productE,@object
	.size		_ZN40_INTERNAL_3ed95723_4_k_cu_46cb4dbb_263804cute7productE,(_ZN40_INTERNAL_3ed95723_4_k_cu_46cb4dbb_263804cuda3std3__45__cpo3endE - _ZN40_INTERNAL_3ed95723_4_k_cu_46cb4dbb_263804cute7productE)
_ZN40_INTERNAL_3ed95723_4_k_cu_46cb4dbb_263804cute7productE:
	.zero		1
	.type		_ZN40_INTERNAL_3ed95723_4_k_cu_46cb4dbb_263804cuda3std3__45__cpo3endE,@object
	.size		_ZN40_INTERNAL_3ed95723_4_k_cu_46cb4dbb_263804cuda3std3__45__cpo3endE,(_ZN40_INTERNAL_3ed95723_4_k_cu_46cb4dbb_263804cuda3std3__419piecewise_constructE - _ZN40_INTERNAL_3ed95723_4_k_cu_46cb4dbb_263804cuda3std3__45__cpo3endE)
_ZN40_INTERNAL_3ed95723_4_k_cu_46cb4dbb_263804cuda3std3__45__cpo3endE:
	.zero		1
	.type		_ZN40_INTERNAL_3ed95723_4_k_cu_46cb4dbb_263804cuda3std3__419piecewise_constructE,@object
	.size		_ZN40_INTERNAL_3ed95723_4_k_cu_46cb4dbb_263804cuda3std3__419piecewise_constructE,(_ZN40_INTERNAL_3ed95723_4_k_cu_46cb4dbb_263804cuda3std3__45__cpo4cendE - _ZN40_INTERNAL_3ed95723_4_k_cu_46cb4dbb_263804cuda3std3__419piecewise_constructE)
_ZN40_INTERNAL_3ed95723_4_k_cu_46cb4dbb_263804cuda3std3__419piecewise_constructE:
	.zero		1
	.type		_ZN40_INTERNAL_3ed95723_4_k_cu_46cb4dbb_263804cuda3std3__45__cpo4cendE,@object
	.size		_ZN40_INTERNAL_3ed95723_4_k_cu_46cb4dbb_263804cuda3std3__45__cpo4cendE,(_ZN40_INTERNAL_3ed95723_4_k_cu_46cb4dbb_263804cuda3std6ranges3__45__cpo4swapE - _ZN40_INTERNAL_3ed95723_4_k_cu_46cb4dbb_263804cuda3std3__45__cpo4cendE)
_ZN40_INTERNAL_3ed95723_4_k_cu_46cb4dbb_263804cuda3std3__45__cpo4cendE:
	.zero		1
	.type		_ZN40_INTERNAL_3ed95723_4_k_cu_46cb4dbb_263804cuda3std6ranges3__45__cpo4swapE,@object
	.size		_ZN40_INTERNAL_3ed95723_4_k_cu_46cb4dbb_263804cuda3std6ranges3__45__cpo4swapE,(.L_9 - _ZN40_INTERNAL_3ed95723_4_k_cu_46cb4dbb_263804cuda3std6ranges3__45__cpo4swapE)
_ZN40_INTERNAL_3ed95723_4_k_cu_46cb4dbb_263804cuda3std6ranges3__45__cpo4swapE:
	.zero		1
.L_9:


//--------------------- .nv.constant0._ZN7cutlass13device_kernelINS_4gemm6kernel13GemmUniversalIN4cute5tupleIJiiiiEEENS1_10collective13CollectiveMmaINS1_35MainloopSm100TmaUmmaWarpSpecializedILi3ELi2ELi4ENS5_IJNS4_1CILi1EEESB_SB_EEEEENS5_IJNSA_ILi128EEENSA_ILi80EEENSA_ILi256EEEEEENS_12float_e4m3_tENS5_IJlSB_lEEESI_SJ_NS4_8TiledMMAINS4_8MMA_AtomIJNS4_10MMA_TraitsINS4_19SM100_MMA_F8F6F4_SSEJSI_SI_fSE_SF_NS4_17integral_constantINS4_4UMMA5MajorELSQ_0EEESR_NSO_INSP_7ScaleInELSS_0EEEST_EEEEEENS4_6LayoutISC_NS5_IJNSA_ILi0EEESX_SX_EEEEENS5_IJNS4_10UnderscoreES10_S10_EEEEENS4_13SM90_TMA_LOADENS4_14ComposedLayoutINS4_7SwizzleILi3ELi4ELi3EEENS4_18smem_ptr_flag_bitsILi8EEENSW_INS5_IJNSA_ILi8EEESE_EEENS5_IJSE_SB_EEEEEEEvNS4_8identityES13_S1D_vS1E_EENS_8epilogue10collective18CollectiveEpilogueINS1G_23Sm100TmaWarpSpecializedILi1ELi1ELi80ELb0ELb0EEEJSH_NS5_IJNSW_ISE_SB_EENSW_ISF_SB_EEEEESI_SJ_SI_SJ_NS1G_6fusion15FusionCallbacksIS1K_NS1O_17LinearCombinationISI_fSI_fLNS_15FloatRoundStyleE2EEESH_S1N_JEEENS4_5SM1004TMEM4LOAD26SM100_TMEM_LOAD_32dp32b16xES13_NS14_INS15_ILi0ELi4ELi3EEES18_NSW_INS5_IJS19_NSA_ILi16EEEEEENS5_IJS1Z_SB_EEEEEEENS4_39AutoVectorizingCopyWithAssumedAlignmentILi128EEENS4_14SM90_TMA_STOREES23_S25_S25_EEEvvEEEEvNT_6ParamsE --------------------------
	.section	.nv.constant0._ZN7cutlass13device_kernelINS_4gemm6kernel13GemmUniversalIN4cute5tupleIJiiiiEEENS1_10collective13CollectiveMmaINS1_35MainloopSm100TmaUmmaWarpSpecializedILi3ELi2ELi4ENS5_IJNS4_1CILi1EEESB_SB_EEEEENS5_IJNSA_ILi128EEENSA_ILi80EEENSA_ILi256EEEEEENS_12float_e4m3_tENS5_IJlSB_lEEESI_SJ_NS4_8TiledMMAINS4_8MMA_AtomIJNS4_10MMA_TraitsINS4_19SM100_MMA_F8F6F4_SSEJSI_SI_fSE_SF_NS4_17integral_constantINS4_4UMMA5MajorELSQ_0EEESR_NSO_INSP_7ScaleInELSS_0EEEST_EEEEEENS4_6LayoutISC_NS5_IJNSA_ILi0EEESX_SX_EEEEENS5_IJNS4_10UnderscoreES10_S10_EEEEENS4_13SM90_TMA_LOADENS4_14ComposedLayoutINS4_7SwizzleILi3ELi4ELi3EEENS4_18smem_ptr_flag_bitsILi8EEENSW_INS5_IJNSA_ILi8EEESE_EEENS5_IJSE_SB_EEEEEEEvNS4_8identityES13_S1D_vS1E_EENS_8epilogue10collective18CollectiveEpilogueINS1G_23Sm100TmaWarpSpecializedILi1ELi1ELi80ELb0ELb0EEEJSH_NS5_IJNSW_ISE_SB_EENSW_ISF_SB_EEEEESI_SJ_SI_SJ_NS1G_6fusion15FusionCallbacksIS1K_NS1O_17LinearCombinationISI_fSI_fLNS_15FloatRoundStyleE2EEESH_S1N_JEEENS4_5SM1004TMEM4LOAD26SM100_TMEM_LOAD_32dp32b16xES13_NS14_INS15_ILi0ELi4ELi3EEES18_NSW_INS5_IJS19_NSA_ILi16EEEEEENS5_IJS1Z_SB_EEEEEEENS4_39AutoVectorizingCopyWithAssumedAlignmentILi128EEENS4_14SM90_TMA_STOREES23_S25_S25_EEEvvEEEEvNT_6ParamsE,"a",@progbits
	.sectionflags	@""
	.align	4
.nv.constant0._ZN7cutlass13device_kernelINS_4gemm6kernel13GemmUniversalIN4cute5tupleIJiiiiEEENS1_10collective13CollectiveMmaINS1_35MainloopSm100TmaUmmaWarpSpecializedILi3ELi2ELi4ENS5_IJNS4_1CILi1EEESB_SB_EEEEENS5_IJNSA_ILi128EEENSA_ILi80EEENSA_ILi256EEEEEENS_12float_e4m3_tENS5_IJlSB_lEEESI_SJ_NS4_8TiledMMAINS4_8MMA_AtomIJNS4_10MMA_TraitsINS4_19SM100_MMA_F8F6F4_SSEJSI_SI_fSE_SF_NS4_17integral_constantINS4_4UMMA5MajorELSQ_0EEESR_NSO_INSP_7ScaleInELSS_0EEEST_EEEEEENS4_6LayoutISC_NS5_IJNSA_ILi0EEESX_SX_EEEEENS5_IJNS4_10UnderscoreES10_S10_EEEEENS4_13SM90_TMA_LOADENS4_14ComposedLayoutINS4_7SwizzleILi3ELi4ELi3EEENS4_18smem_ptr_flag_bitsILi8EEENSW_INS5_IJNSA_ILi8EEESE_EEENS5_IJSE_SB_EEEEEEEvNS4_8identityES13_S1D_vS1E_EENS_8epilogue10collective18CollectiveEpilogueINS1G_23Sm100TmaWarpSpecializedILi1ELi1ELi80ELb0ELb0EEEJSH_NS5_IJNSW_ISE_SB_EENSW_ISF_SB_EEEEESI_SJ_SI_SJ_NS1G_6fusion15FusionCallbacksIS1K_NS1O_17LinearCombinationISI_fSI_fLNS_15FloatRoundStyleE2EEESH_S1N_JEEENS4_5SM1004TMEM4LOAD26SM100_TMEM_LOAD_32dp32b16xES13_NS14_INS15_ILi0ELi4ELi3EEES18_NSW_INS5_IJS19_NSA_ILi16EEEEEENS5_IJS1Z_SB_EEEEEEENS4_39AutoVectorizingCopyWithAssumedAlignmentILi128EEENS4_14SM90_TMA_STOREES23_S25_S25_EEEvvEEEEvNT_6ParamsE:
	.zero		2944


//--------------------- SYMBOLS --------------------------

	.type		.nv.reservedSmem.offset0,@object
	.size		.nv.reservedSmem.offset0,0x4
	.type		.nv.reservedSmem.cap,@object
	.size		.nv.reservedSmem.cap,0x4
	.type		__assertfail,@function
